// auto-generated by cutlass_sweep.gemm — config: {"arch": "sm_90", "cluster_m": 1, "cluster_n": 1, "dtype": "fp32", "dtype_b": "fp32", "layout": "nt", "stages": 6, "tile_k": 64, "tile_m": 256, "tile_n": 128}
#include "cutlass/cutlass.h"
#include "cutlass/gemm/collective/collective_builder.hpp"
#include "cutlass/gemm/device/gemm_universal_adapter.h"
#include "cutlass/gemm/kernel/gemm_universal.hpp"
#include "cutlass/epilogue/collective/collective_builder.hpp"

using ElemA = float;
using ElemB = float;
using ElemCD = float;
using Acc  = float;
using TileShape    = cute::Shape<cute::_256, cute::_128, cute::_64>;
using ClusterShape = cute::Shape<cute::_1, cute::_1, cute::_1>;

using CollectiveEpilogue = typename cutlass::epilogue::collective::CollectiveBuilder<
    cutlass::arch::Sm90, cutlass::arch::OpClassTensorOp,
    TileShape, ClusterShape,
    cutlass::epilogue::collective::EpilogueTileAuto,
    Acc, Acc,
    ElemCD, cutlass::layout::RowMajor, 128 / cutlass::sizeof_bits<ElemCD>::value,
    ElemCD, cutlass::layout::RowMajor, 128 / cutlass::sizeof_bits<ElemCD>::value,
    cutlass::epilogue::collective::EpilogueScheduleAuto
  >::CollectiveOp;

using CollectiveMainloop = typename cutlass::gemm::collective::CollectiveBuilder<
    cutlass::arch::Sm90, cutlass::arch::OpClassTensorOp,
    ElemA, cutlass::layout::RowMajor, 128 / cutlass::sizeof_bits<ElemA>::value,
    ElemB, cutlass::layout::ColumnMajor, 128 / cutlass::sizeof_bits<ElemB>::value,
    Acc,
    TileShape, ClusterShape,
    cutlass::gemm::collective::StageCount<6>,
    cutlass::gemm::collective::KernelScheduleAuto
  >::CollectiveOp;

using GemmKernel = cutlass::gemm::kernel::GemmUniversal<
    cute::Shape<int,int,int,int>,
    CollectiveMainloop,
    CollectiveEpilogue
>;
using Gemm = cutlass::gemm::device::GemmUniversalAdapter<GemmKernel>;

// Force the device kernel symbol into the cubin without needing a host main.
auto* _anchor = &cutlass::device_kernel<GemmKernel>;


// ===== COMPILED SASS (sm_90a) =====

	.target	sm_90a

	.elftype	@"ET_EXEC"


//--------------------- .note.nv.tkinfo           --------------------------
	.section	.note.nv.tkinfo,"",@"SHT_NOTE"
	.sectionflags	@"SHF_NOTE_NV_TKINFO"
	.tkinfo
        /*0018*/ 	.word	0x00000002
        /*0030*/ 	.string	""
        /*0030*/ 	.string	"ptxas"
        /*0030*/ 	.string	"Cuda compilation tools, release 13.0, V13.0.88"
        /*0030*/ 	.string	"Build cuda_13.0.r13.0/compiler.36424714_0"
        /*0030*/ 	.string	"-arch sm_90a -m 64 "



//--------------------- .note.nv.cuinfo           --------------------------
	.section	.note.nv.cuinfo,"",@"SHT_NOTE"
	.sectionflags	@"SHF_NOTE_NV_CUINFO"
        /*0018*/ 	.short	0x0002
        /*001a*/ 	.short	0x005a
        /*001c*/ 	.short	0x0082
	.zero		2


//--------------------- .nv.info                  --------------------------
	.section	.nv.info,"",@"SHT_CUDA_INFO"
	.align	4


	//----- nvinfo : EIATTR_REGCOUNT
	.align		4
        /*0000*/ 	.byte	0x04, 0x2f
        /*0002*/ 	.short	(.L_15 - .L_14)
	.align		4
.L_14:
        /*0004*/ 	.word	index@(_ZN7cutlass13device_kernelINS_4gemm6kernel13GemmUniversalIN4cute5tupleIJiiiiEEENS1_10collective13CollectiveMmaINS1_34MainloopSm90TmaGmmaWarpSpecializedILi6ENS5_IJNS4_1CILi1EEESB_SB_EEENS1_35KernelTmaWarpSpecializedCooperativeEEENS5_IJNSA_ILi256EEENSA_ILi128EEENSA_ILi64EEEEEEfNS5_IJlSB_lEEEfSJ_NS4_8TiledMMAINS4_8MMA_AtomIJNS4_4SM904GMMA30MMA_64x128x8_F32TF32TF32_SS_TNILNSN_7ScaleInE1ELSP_1EEEEEENS4_6LayoutINS5_IJNSA_ILi2EEESB_SB_EEENS5_IJSB_NSA_ILi0EEESV_EEEEENS5_IJNS4_10UnderscoreESY_SY_EEEEENS4_13SM90_TMA_LOADENS4_14ComposedLayoutINS4_7SwizzleILi3ELi4ELi3EEENS4_18smem_ptr_flag_bitsILi32EEENSS_INS5_IJNSA_ILi8EEENSA_ILi32EEEEEENS5_IJS18_SB_EEEEEEEvNS4_8identityES11_S1C_vS1D_EENS_8epilogue10collective6detail29Sm90TmaWarpSpecializedAdapterINS1G_15DefaultEpilogueIfSJ_SJ_NS1F_6thread17LinearCombinationIfLi1EffLNS1K_9ScaleType4KindE0ELNS_15FloatRoundStyleE2EfEENS1_15EpilogueDefaultEEEEEvvEEEEvNT_6ParamsE)
        /*0008*/ 	.word	0x000000a8


	//----- nvinfo : EIATTR_FRAME_SIZE
	.align		4
.L_15:
        /*000c*/ 	.byte	0x04, 0x11
        /*000e*/ 	.short	(.L_17 - .L_16)
	.align		4
.L_16:
        /*0010*/ 	.word	index@(_ZN7cutlass13device_kernelINS_4gemm6kernel13GemmUniversalIN4cute5tupleIJiiiiEEENS1_10collective13CollectiveMmaINS1_34MainloopSm90TmaGmmaWarpSpecializedILi6ENS5_IJNS4_1CILi1EEESB_SB_EEENS1_35KernelTmaWarpSpecializedCooperativeEEENS5_IJNSA_ILi256EEENSA_ILi128EEENSA_ILi64EEEEEEfNS5_IJlSB_lEEEfSJ_NS4_8TiledMMAINS4_8MMA_AtomIJNS4_4SM904GMMA30MMA_64x128x8_F32TF32TF32_SS_TNILNSN_7ScaleInE1ELSP_1EEEEEENS4_6LayoutINS5_IJNSA_ILi2EEESB_SB_EEENS5_IJSB_NSA_ILi0EEESV_EEEEENS5_IJNS4_10UnderscoreESY_SY_EEEEENS4_13SM90_TMA_LOADENS4_14ComposedLayoutINS4_7SwizzleILi3ELi4ELi3EEENS4_18smem_ptr_flag_bitsILi32EEENSS_INS5_IJNSA_ILi8EEENSA_ILi32EEEEEENS5_IJS18_SB_EEEEEEEvNS4_8identityES11_S1C_vS1D_EENS_8epilogue10collective6detail29Sm90TmaWarpSpecializedAdapterINS1G_15DefaultEpilogueIfSJ_SJ_NS1F_6thread17LinearCombinationIfLi1EffLNS1K_9ScaleType4KindE0ELNS_15FloatRoundStyleE2EfEENS1_15EpilogueDefaultEEEEEvvEEEEvNT_6ParamsE)
        /*0014*/ 	.word	0x00000000


	//----- nvinfo : EIATTR_MIN_STACK_SIZE
	.align		4
.L_17:
        /*0018*/ 	.byte	0x04, 0x12
        /*001a*/ 	.short	(.L_19 - .L_18)
	.align		4
.L_18:
        /*001c*/ 	.word	index@(_ZN7cutlass13device_kernelINS_4gemm6kernel13GemmUniversalIN4cute5tupleIJiiiiEEENS1_10collective13CollectiveMmaINS1_34MainloopSm90TmaGmmaWarpSpecializedILi6ENS5_IJNS4_1CILi1EEESB_SB_EEENS1_35KernelTmaWarpSpecializedCooperativeEEENS5_IJNSA_ILi256EEENSA_ILi128EEENSA_ILi64EEEEEEfNS5_IJlSB_lEEEfSJ_NS4_8TiledMMAINS4_8MMA_AtomIJNS4_4SM904GMMA30MMA_64x128x8_F32TF32TF32_SS_TNILNSN_7ScaleInE1ELSP_1EEEEEENS4_6LayoutINS5_IJNSA_ILi2EEESB_SB_EEENS5_IJSB_NSA_ILi0EEESV_EEEEENS5_IJNS4_10UnderscoreESY_SY_EEEEENS4_13SM90_TMA_LOADENS4_14ComposedLayoutINS4_7SwizzleILi3ELi4ELi3EEENS4_18smem_ptr_flag_bitsILi32EEENSS_INS5_IJNSA_ILi8EEENSA_ILi32EEEEEENS5_IJS18_SB_EEEEEEEvNS4_8identityES11_S1C_vS1D_EENS_8epilogue10collective6detail29Sm90TmaWarpSpecializedAdapterINS1G_15DefaultEpilogueIfSJ_SJ_NS1F_6thread17LinearCombinationIfLi1EffLNS1K_9ScaleType4KindE0ELNS_15FloatRoundStyleE2EfEENS1_15EpilogueDefaultEEEEEvvEEEEvNT_6ParamsE)
        /*0020*/ 	.word	0x00000000
.L_19:


//--------------------- .nv.compat                --------------------------
	.section	.nv.compat,"",@"SHT_CUDA_COMPAT_INFO"
	.align	4
        /*0000*/ 	.byte	0x02, 0x09, 0x01, 0x00, 0x02, 0x02, 0x04, 0x00, 0x02, 0x05, 0x05, 0x00, 0x03, 0x07, 0x01, 0x01
        /*0010*/ 	.byte	0x02, 0x03, 0x01, 0x00, 0x02, 0x06, 0x01, 0x00, 0x04, 0x0b, 0x08, 0x00, 0x00, 0x00, 0x00, 0x00
        /*0020*/ 	.byte	0x00, 0x00, 0x00, 0x00


//--------------------- .nv.info._ZN7cutlass13device_kernelINS_4gemm6kernel13GemmUniversalIN4cute5tupleIJiiiiEEENS1_10collective13CollectiveMmaINS1_34MainloopSm90TmaGmmaWarpSpecializedILi6ENS5_IJNS4_1CILi1EEESB_SB_EEENS1_35KernelTmaWarpSpecializedCooperativeEEENS5_IJNSA_ILi256EEENSA_ILi128EEENSA_ILi64EEEEEEfNS5_IJlSB_lEEEfSJ_NS4_8TiledMMAINS4_8MMA_AtomIJNS4_4SM904GMMA30MMA_64x128x8_F32TF32TF32_SS_TNILNSN_7ScaleInE1ELSP_1EEEEEENS4_6LayoutINS5_IJNSA_ILi2EEESB_SB_EEENS5_IJSB_NSA_ILi0EEESV_EEEEENS5_IJNS4_10UnderscoreESY_SY_EEEEENS4_13SM90_TMA_LOADENS4_14ComposedLayoutINS4_7SwizzleILi3ELi4ELi3EEENS4_18smem_ptr_flag_bitsILi32EEENSS_INS5_IJNSA_ILi8EEENSA_ILi32EEEEEENS5_IJS18_SB_EEEEEEEvNS4_8identityES11_S1C_vS1D_EENS_8epilogue10collective6detail29Sm90TmaWarpSpecializedAdapterINS1G_15DefaultEpilogueIfSJ_SJ_NS1F_6thread17LinearCombinationIfLi1EffLNS1K_9ScaleType4KindE0ELNS_15FloatRoundStyleE2EfEENS1_15EpilogueDefaultEEEEEvvEEEEvNT_6ParamsE --------------------------
	.section	.nv.info._ZN7cutlass13device_kernelINS_4gemm6kernel13GemmUniversalIN4cute5tupleIJiiiiEEENS1_10collective13CollectiveMmaINS1_34MainloopSm90TmaGmmaWarpSpecializedILi6ENS5_IJNS4_1CILi1EEESB_SB_EEENS1_35KernelTmaWarpSpecializedCooperativeEEENS5_IJNSA_ILi256EEENSA_ILi128EEENSA_ILi64EEEEEEfNS5_IJlSB_lEEEfSJ_NS4_8TiledMMAINS4_8MMA_AtomIJNS4_4SM904GMMA30MMA_64x128x8_F32TF32TF32_SS_TNILNSN_7ScaleInE1ELSP_1EEEEEENS4_6LayoutINS5_IJNSA_ILi2EEESB_SB_EEENS5_IJSB_NSA_ILi0EEESV_EEEEENS5_IJNS4_10UnderscoreESY_SY_EEEEENS4_13SM90_TMA_LOADENS4_14ComposedLayoutINS4_7SwizzleILi3ELi4ELi3EEENS4_18smem_ptr_flag_bitsILi32EEENSS_INS5_IJNSA_ILi8EEENSA_ILi32EEEEEENS5_IJS18_SB_EEEEEEEvNS4_8identityES11_S1C_vS1D_EENS_8epilogue10collective6detail29Sm90TmaWarpSpecializedAdapterINS1G_15DefaultEpilogueIfSJ_SJ_NS1F_6thread17LinearCombinationIfLi1EffLNS1K_9ScaleType4KindE0ELNS_15FloatRoundStyleE2EfEENS1_15EpilogueDefaultEEEEEvvEEEEvNT_6ParamsE,"",@"SHT_CUDA_INFO"
	.sectionflags	@""
	.align	4


	//----- nvinfo : EIATTR_CUDA_API_VERSION
	.align		4
        /*0000*/ 	.byte	0x04, 0x37
        /*0002*/ 	.short	(.L_21 - .L_20)
.L_20:
        /*0004*/ 	.word	0x00000082


	//----- nvinfo : EIATTR_KPARAM_INFO
	.align		4
.L_21:
        /*0008*/ 	.byte	0x04, 0x17
        /*000a*/ 	.short	(.L_23 - .L_22)
.L_22:
        /*000c*/ 	.word	0x00000000
        /*0010*/ 	.short	0x0000
        /*0012*/ 	.short	0x0070
        /*0014*/ 	.byte	0x00, 0xf0, 0x01, 0x10


	//----- nvinfo : EIATTR_SPARSE_MMA_MASK
	.align		4
.L_23:
        /*0018*/ 	.byte	0x03, 0x50
        /*001a*/ 	.short	0x0000


	//----- nvinfo : EIATTR_MAXREG_COUNT
	.align		4
        /*001c*/ 	.byte	0x03, 0x1b
        /*001e*/ 	.short	0x00a8


	//----- nvinfo : EIATTR_NUM_BARRIERS
	.align		4
        /*0020*/ 	.byte	0x02, 0x4c
        /*0022*/ 	.byte	0x01
	.zero		1


	//----- nvinfo : EIATTR_EXTERNS
	.align		4
        /*0024*/ 	.byte	0x04, 0x0f
        /*0026*/ 	.short	(.L_25 - .L_24)


	//   ....[0]....
	.align		4
.L_24:
        /*0028*/ 	.word	index@(__assertfail)


	//----- nvinfo : EIATTR_MERCURY_ISA_VERSION
	.align		4
.L_25:
        /*002c*/ 	.byte	0x03, 0x5f
        /*002e*/ 	.short	0x0101


	//----- nvinfo : EIATTR_INT_WARP_WIDE_INSTR_OFFSETS
	.align		4
        /*0030*/ 	.byte	0x04, 0x31
        /*0032*/ 	.short	(.L_27 - .L_26)


	//   ....[0]....
.L_26:
        /*0034*/ 	.word	0x000003f0


	//   ....[1]....
        /*0038*/ 	.word	0x00000420


	//   ....[2]....
        /*003c*/ 	.word	0x00000500


	//----- nvinfo : EIATTR_COOP_GROUP_MASK_REGIDS
	.align		4
.L_27:
        /*0040*/ 	.byte	0x04, 0x29
        /*0042*/ 	.short	(.L_29 - .L_28)


	//   ....[0]....
.L_28:
        /*0044*/ 	.word	0xffffffff


	//   ....[1]....
        /*0048*/ 	.word	0xffffffff


	//   ....[2]....
        /*004c*/ 	.word	0xffffffff


	//   ....[3]....
        /*0050*/ 	.word	0xffffffff


	//   ....[4]....
        /*0054*/ 	.word	0xffffffff


	//----- nvinfo : EIATTR_COOP_GROUP_INSTR_OFFSETS
	.align		4
.L_29:
        /*0058*/ 	.byte	0x04, 0x28
        /*005a*/ 	.short	(.L_31 - .L_30)


	//   ....[0]....
.L_30:
        /*005c*/ 	.word	0x00000060


	//   ....[1]....
        /*0060*/ 	.word	0x00000070


	//   ....[2]....
        /*0064*/ 	.word	0x00000130


	//   ....[3]....
        /*0068*/ 	.word	0x00000300


	//   ....[4]....
        /*006c*/ 	.word	0x00000fb0


	//----- nvinfo : EIATTR_REG_RECONFIG
	.align		4
.L_31:
        /*0070*/ 	.byte	0x01, 0x54
	.zero		2


	//----- nvinfo : EIATTR_SYSCALL_OFFSETS
	.align		4
        /*0074*/ 	.byte	0x04, 0x46
        /*0076*/ 	.short	(.L_33 - .L_32)


	//   ....[0]....
.L_32:
        /*0078*/ 	.word	0x00001170


	//----- nvinfo : EIATTR_MBARRIER_INSTR_OFFSETS
	.align		4
.L_33:
        /*007c*/ 	.byte	0x04, 0x39
        /*007e*/ 	.short	(.L_35 - .L_34)


	//   ....[0]....
.L_34:
        /*0080*/ 	.word	0x00000230
        /*0084*/ 	.word	0x000000ff
        /*0088*/ 	.word	0x00000000
        /*008c*/ 	.short	0x0100
        /*008e*/ 	.byte	0x08
	.zero		1


	//   ....[1]....
        /*0090*/ 	.word	0x00000240
        /*0094*/ 	.word	0x000000ff
        /*0098*/ 	.word	0x00000030
        /*009c*/ 	.short	0x0100
        /*009e*/ 	.byte	0x08
	.zero		1


	//   ....[2]....
        /*00a0*/ 	.word	0x00000250
        /*00a4*/ 	.word	0x000000ff
        /*00a8*/ 	.word	0x00000008
        /*00ac*/ 	.short	0x0100
        /*00ae*/ 	.byte	0x08
	.zero		1


	//   ....[3]....
        /*00b0*/ 	.word	0x00000260
        /*00b4*/ 	.word	0x000000ff
        /*00b8*/ 	.word	0x00000038
        /*00bc*/ 	.short	0x0100
        /*00be*/ 	.byte	0x08
	.zero		1


	//   ....[4]....
        /*00c0*/ 	.word	0x00000270
        /*00c4*/ 	.word	0x000000ff
        /*00c8*/ 	.word	0x00000010
        /*00cc*/ 	.short	0x0100
        /*00ce*/ 	.byte	0x08
	.zero		1


	//   ....[5]....
        /*00d0*/ 	.word	0x00000280
        /*00d4*/ 	.word	0x000000ff
        /*00d8*/ 	.word	0x00000040
        /*00dc*/ 	.short	0x0100
        /*00de*/ 	.byte	0x08
	.zero		1


	//   ....[6]....
        /*00e0*/ 	.word	0x00000290
        /*00e4*/ 	.word	0x000000ff
        /*00e8*/ 	.word	0x00000018
        /*00ec*/ 	.short	0x0100
        /*00ee*/ 	.byte	0x08
	.zero		1


	//   ....[7]....
        /*00f0*/ 	.word	0x000002a0
        /*00f4*/ 	.word	0x000000ff
        /*00f8*/ 	.word	0x00000048
        /*00fc*/ 	.short	0x0100
        /*00fe*/ 	.byte	0x08
	.zero		1


	//   ....[8]....
        /*0100*/ 	.word	0x000002b0
        /*0104*/ 	.word	0x000000ff
        /*0108*/ 	.word	0x00000020
        /*010c*/ 	.short	0x0100
        /*010e*/ 	.byte	0x08
	.zero		1


	//   ....[9]....
        /*0110*/ 	.word	0x000002c0
        /*0114*/ 	.word	0x000000ff
        /*0118*/ 	.word	0x00000050
        /*011c*/ 	.short	0x0100
        /*011e*/ 	.byte	0x08
	.zero		1


	//   ....[10]....
        /*0120*/ 	.word	0x000002d0
        /*0124*/ 	.word	0x000000ff
        /*0128*/ 	.word	0x00000028
        /*012c*/ 	.short	0x0100
        /*012e*/ 	.byte	0x08
	.zero		1


	//   ....[11]....
        /*0130*/ 	.word	0x000002e0
        /*0134*/ 	.word	0x000000ff
        /*0138*/ 	.word	0x00000058
        /*013c*/ 	.short	0x0100
        /*013e*/ 	.byte	0x08
	.zero		1


	//   ....[12]....
        /*0140*/ 	.word	0x00000570
        /*0144*/ 	.word	0x000000ff
        /*0148*/ 	.word	0x00000070
        /*014c*/ 	.short	0x0100
        /*014e*/ 	.byte	0x06
	.zero		1


	//   ....[13]....
        /*0150*/ 	.word	0x000005d0
        /*0154*/ 	.word	0x000000ff
        /*0158*/ 	.word	0x00000078
        /*015c*/ 	.short	0x0100
        /*015e*/ 	.byte	0x06
	.zero		1


	//   ....[14]....
        /*0160*/ 	.word	0x000011f0
        /*0164*/ 	.word	0x00000003
        /*0168*/ 	.word	0x00000000
        /*016c*/ 	.short	0x010a
        /*016e*/ 	.byte	0x3f
	.zero		1


	//   ....[15]....
        /*0170*/ 	.word	0x00001230
        /*0174*/ 	.word	0x00000003
        /*0178*/ 	.word	0x00000000
        /*017c*/ 	.short	0x010a
        /*017e*/ 	.byte	0x3f
	.zero		1


	//   ....[16]....
        /*0180*/ 	.word	0x00001a20
        /*0184*/ 	.word	0x000000ff
        /*0188*/ 	.word	0x00000000
        /*018c*/ 	.short	0x010a
        /*018e*/ 	.byte	0x09
	.zero		1


	//   ....[17]....
        /*0190*/ 	.word	0x00001a60
        /*0194*/ 	.word	0x000000ff
        /*0198*/ 	.word	0x00000000
        /*019c*/ 	.short	0x010a
        /*019e*/ 	.byte	0x09
	.zero		1


	//   ....[18]....
        /*01a0*/ 	.word	0x00002110
        /*01a4*/ 	.word	0x000000ff
        /*01a8*/ 	.word	0x00000000
        /*01ac*/ 	.short	0x0101
        /*01ae*/ 	.byte	0x08
	.zero		1


	//   ....[19]....
        /*01b0*/ 	.word	0x00002310
        /*01b4*/ 	.word	0x000000ff
        /*01b8*/ 	.word	0x00000000
        /*01bc*/ 	.short	0x0101
        /*01be*/ 	.byte	0x06
	.zero		1


	//   ....[20]....
        /*01c0*/ 	.word	0x00009c10
        /*01c4*/ 	.word	0x0000000e
        /*01c8*/ 	.word	0x00000030
        /*01cc*/ 	.short	0x010a
        /*01ce*/ 	.byte	0x3f
	.zero		1


	//   ....[21]....
        /*01d0*/ 	.word	0x0000a050
        /*01d4*/ 	.word	0x00000006
        /*01d8*/ 	.word	0x00000078
        /*01dc*/ 	.short	0x0101
        /*01de*/ 	.byte	0x3f
	.zero		1


	//   ....[22]....
        /*01e0*/ 	.word	0x0000a780
        /*01e4*/ 	.word	0x00000007
        /*01e8*/ 	.word	0x00000000
        /*01ec*/ 	.short	0x010a
        /*01ee*/ 	.byte	0x3f
	.zero		1


	//   ....[23]....
        /*01f0*/ 	.word	0x0000a800
        /*01f4*/ 	.word	0x00000009
        /*01f8*/ 	.word	0x00000000
        /*01fc*/ 	.short	0x010a
        /*01fe*/ 	.byte	0x3f
	.zero		1


	//   ....[24]....
        /*0200*/ 	.word	0x0000a890
        /*0204*/ 	.word	0x00000006
        /*0208*/ 	.word	0x00000000
        /*020c*/ 	.short	0x010a
        /*020e*/ 	.byte	0x3f
	.zero		1


	//   ....[25]....
        /*0210*/ 	.word	0x0000a920
        /*0214*/ 	.word	0x00000009
        /*0218*/ 	.word	0x00000000
        /*021c*/ 	.short	0x010a
        /*021e*/ 	.byte	0x3f
	.zero		1


	//   ....[26]....
        /*0220*/ 	.word	0x0000a9b0
        /*0224*/ 	.word	0x00000006
        /*0228*/ 	.word	0x00000000
        /*022c*/ 	.short	0x010a
        /*022e*/ 	.byte	0x3f
	.zero		1


	//   ....[27]....
        /*0230*/ 	.word	0x0000aa40
        /*0234*/ 	.word	0x00000003
        /*0238*/ 	.word	0x00000000
        /*023c*/ 	.short	0x010a
        /*023e*/ 	.byte	0x3f
	.zero		1


	//   ....[28]....
        /*0240*/ 	.word	0x0000aaa0
        /*0244*/ 	.word	0x00000003
        /*0248*/ 	.word	0x00000000
        /*024c*/ 	.short	0x010a
        /*024e*/ 	.byte	0x3f
	.zero		1


	//   ....[29]....
        /*0250*/ 	.word	0x0000ab00
        /*0254*/ 	.word	0x00000004
        /*0258*/ 	.word	0x00000000
        /*025c*/ 	.short	0x010a
        /*025e*/ 	.byte	0x3f
	.zero		1


	//   ....[30]....
        /*0260*/ 	.word	0x0000abd0
        /*0264*/ 	.word	0x0000000e
        /*0268*/ 	.word	0x00000030
        /*026c*/ 	.short	0x010a
        /*026e*/ 	.byte	0x3f
	.zero		1


	//   ....[31]....
        /*0270*/ 	.word	0x0000aca0
        /*0274*/ 	.word	0x00000007
        /*0278*/ 	.word	0x00000000
        /*027c*/ 	.short	0x010a
        /*027e*/ 	.byte	0x3f
	.zero		1


	//   ....[32]....
        /*0280*/ 	.word	0x0000acf0
        /*0284*/ 	.word	0x00000009
        /*0288*/ 	.word	0x00000000
        /*028c*/ 	.short	0x010a
        /*028e*/ 	.byte	0x3f
	.zero		1


	//   ....[33]....
        /*0290*/ 	.word	0x0000ad40
        /*0294*/ 	.word	0x00000006
        /*0298*/ 	.word	0x00000000
        /*029c*/ 	.short	0x010a
        /*029e*/ 	.byte	0x3f
	.zero		1


	//   ....[34]....
        /*02a0*/ 	.word	0x0000ad90
        /*02a4*/ 	.word	0x00000009
        /*02a8*/ 	.word	0x00000000
        /*02ac*/ 	.short	0x010a
        /*02ae*/ 	.byte	0x3f
	.zero		1


	//   ....[35]....
        /*02b0*/ 	.word	0x0000ade0
        /*02b4*/ 	.word	0x00000006
        /*02b8*/ 	.word	0x00000000
        /*02bc*/ 	.short	0x010a
        /*02be*/ 	.byte	0x3f
	.zero		1


	//----- nvinfo : EIATTR_NUM_MBARRIERS
	.align		4
.L_35:
        /*02c0*/ 	.byte	0x03, 0x38
        /*02c2*/ 	.short	0x000e


	//----- nvinfo : EIATTR_EXIT_INSTR_OFFSETS
	.align		4
        /*02c4*/ 	.byte	0x04, 0x1c
        /*02c6*/ 	.short	(.L_37 - .L_36)


	//   ....[0]....
.L_36:
        /*02c8*/ 	.word	0x00000620


	//   ....[1]....
        /*02cc*/ 	.word	0x00000ee0


	//   ....[2]....
        /*02d0*/ 	.word	0x00009280


	//   ....[3]....
        /*02d4*/ 	.word	0x000098b0


	//   ....[4]....
        /*02d8*/ 	.word	0x0000aa90


	//----- nvinfo : EIATTR_MAX_THREADS
	.align		4
.L_37:
        /*02dc*/ 	.byte	0x04, 0x05
        /*02de*/ 	.short	(.L_39 - .L_38)
.L_38:
        /*02e0*/ 	.word	0x00000180
        /*02e4*/ 	.word	0x00000001
        /*02e8*/ 	.word	0x00000001


	//----- nvinfo : EIATTR_CRS_STACK_SIZE
	.align		4
.L_39:
        /*02ec*/ 	.byte	0x04, 0x1e
        /*02ee*/ 	.short	(.L_41 - .L_40)
.L_40:
        /*02f0*/ 	.word	0x00000000


	//----- nvinfo : EIATTR_CBANK_PARAM_SIZE
	.align		4
.L_41:
        /*02f4*/ 	.byte	0x03, 0x19
        /*02f6*/ 	.short	0x0470


	//----- nvinfo : EIATTR_PARAM_CBANK
	.align		4
        /*02f8*/ 	.byte	0x04, 0x0a
        /*02fa*/ 	.short	(.L_43 - .L_42)
	.align		4
.L_42:
        /*02fc*/ 	.word	index@(.nv.constant0._ZN7cutlass13device_kernelINS_4gemm6kernel13GemmUniversalIN4cute5tupleIJiiiiEEENS1_10collective13CollectiveMmaINS1_34MainloopSm90TmaGmmaWarpSpecializedILi6ENS5_IJNS4_1CILi1EEESB_SB_EEENS1_35KernelTmaWarpSpecializedCooperativeEEENS5_IJNSA_ILi256EEENSA_ILi128EEENSA_ILi64EEEEEEfNS5_IJlSB_lEEEfSJ_NS4_8TiledMMAINS4_8MMA_AtomIJNS4_4SM904GMMA30MMA_64x128x8_F32TF32TF32_SS_TNILNSN_7ScaleInE1ELSP_1EEEEEENS4_6LayoutINS5_IJNSA_ILi2EEESB_SB_EEENS5_IJSB_NSA_ILi0EEESV_EEEEENS5_IJNS4_10UnderscoreESY_SY_EEEEENS4_13SM90_TMA_LOADENS4_14ComposedLayoutINS4_7SwizzleILi3ELi4ELi3EEENS4_18smem_ptr_flag_bitsILi32EEENSS_INS5_IJNSA_ILi8EEENSA_ILi32EEEEEENS5_IJS18_SB_EEEEEEEvNS4_8identityES11_S1C_vS1D_EENS_8epilogue10collective6detail29Sm90TmaWarpSpecializedAdapterINS1G_15DefaultEpilogueIfSJ_SJ_NS1F_6thread17LinearCombinationIfLi1EffLNS1K_9ScaleType4KindE0ELNS_15FloatRoundStyleE2EfEENS1_15EpilogueDefaultEEEEEvvEEEEvNT_6ParamsE)
        /*0300*/ 	.short	0x0210
        /*0302*/ 	.short	0x0470


	//----- nvinfo : EIATTR_SW_WAR
	.align		4
.L_43:
        /*0304*/ 	.byte	0x04, 0x36
        /*0306*/ 	.short	(.L_45 - .L_44)
.L_44:
        /*0308*/ 	.word	0x00000008
.L_45:


//--------------------- .nv.callgraph             --------------------------
	.section	.nv.callgraph,"",@"SHT_CUDA_CALLGRAPH"
	.align	4
	.sectionentsize	8
	.align		4
        /*0000*/ 	.word	0x00000000
	.align		4
        /*0004*/ 	.word	0xffffffff
	.align		4
        /*0008*/ 	.word	index@(_ZN7cutlass13device_kernelINS_4gemm6kernel13GemmUniversalIN4cute5tupleIJiiiiEEENS1_10collective13CollectiveMmaINS1_34MainloopSm90TmaGmmaWarpSpecializedILi6ENS5_IJNS4_1CILi1EEESB_SB_EEENS1_35KernelTmaWarpSpecializedCooperativeEEENS5_IJNSA_ILi256EEENSA_ILi128EEENSA_ILi64EEEEEEfNS5_IJlSB_lEEEfSJ_NS4_8TiledMMAINS4_8MMA_AtomIJNS4_4SM904GMMA30MMA_64x128x8_F32TF32TF32_SS_TNILNSN_7ScaleInE1ELSP_1EEEEEENS4_6LayoutINS5_IJNSA_ILi2EEESB_SB_EEENS5_IJSB_NSA_ILi0EEESV_EEEEENS5_IJNS4_10UnderscoreESY_SY_EEEEENS4_13SM90_TMA_LOADENS4_14ComposedLayoutINS4_7SwizzleILi3ELi4ELi3EEENS4_18smem_ptr_flag_bitsILi32EEENSS_INS5_IJNSA_ILi8EEENSA_ILi32EEEEEENS5_IJS18_SB_EEEEEEEvNS4_8identityES11_S1C_vS1D_EENS_8epilogue10collective6detail29Sm90TmaWarpSpecializedAdapterINS1G_15DefaultEpilogueIfSJ_SJ_NS1F_6thread17LinearCombinationIfLi1EffLNS1K_9ScaleType4KindE0ELNS_15FloatRoundStyleE2EfEENS1_15EpilogueDefaultEEEEEvvEEEEvNT_6ParamsE)
	.align		4
        /*000c*/ 	.word	index@(__assertfail)
	.align		4
        /*0010*/ 	.word	0x00000000
	.align		4
        /*0014*/ 	.word	0xfffffffe
	.align		4
        /*0018*/ 	.word	0x00000000
	.align		4
        /*001c*/ 	.word	0xfffffffd
	.align		4
        /*0020*/ 	.word	0x00000000
	.align		4
        /*0024*/ 	.word	0xfffffffc


//--------------------- .nv.constant4             --------------------------
	.section	.nv.constant4,"a",@progbits
	.align	8
	.align		8
.nv.constant4:
        /*0000*/ 	.dword	__assertfail
	.align		8
        /*0008*/ 	.dword	__unnamed_1
	.align		8
        /*0010*/ 	.dword	_ZN40_INTERNAL_4caee1a6_4_k_cu_bfc6815c_301404cuda3std3__45__cpo5beginE
	.align		8
        /*0018*/ 	.dword	_ZN40_INTERNAL_4caee1a6_4_k_cu_bfc6815c_301404cuda3std3__45__cpo3endE
	.align		8
        /*0020*/ 	.dword	_ZN40_INTERNAL_4caee1a6_4_k_cu_bfc6815c_301404cuda3std3__45__cpo6cbeginE
	.align		8
        /*0028*/ 	.dword	_ZN40_INTERNAL_4caee1a6_4_k_cu_bfc6815c_301404cuda3std3__45__cpo4cendE
	.align		8
        /*0030*/ 	.dword	_ZN40_INTERNAL_4caee1a6_4_k_cu_bfc6815c_301404cuda3std3__442_GLOBAL__N__4caee1a6_4_k_cu_bfc6815c_301406ignoreE
	.align		8
        /*0038*/ 	.dword	_ZN40_INTERNAL_4caee1a6_4_k_cu_bfc6815c_301404cuda3std3__419piecewise_constructE
	.align		8
        /*0040*/ 	.dword	_ZN40_INTERNAL_4caee1a6_4_k_cu_bfc6815c_301404cuda3std3__48in_placeE
	.align		8
        /*0048*/ 	.dword	_ZN40_INTERNAL_4caee1a6_4_k_cu_bfc6815c_301404cuda3std6ranges3__45__cpo4swapE
	.align		8
        /*0050*/ 	.dword	_ZN40_INTERNAL_4caee1a6_4_k_cu_bfc6815c_301404cuda3std6ranges3__45__cpo9iter_moveE
	.align		8
        /*0058*/ 	.dword	_ZN40_INTERNAL_4caee1a6_4_k_cu_bfc6815c_301404cute7productE
	.align		8
        /*0060*/ 	.dword	_ZN40_INTERNAL_4caee1a6_4_k_cu_bfc6815c_301404cute1_E
	.align		8
        /*0068*/ 	.dword	$str$22
	.align		8
        /*0070*/ 	.dword	$str$23


//--------------------- .text._ZN7cutlass13device_kernelINS_4gemm6kernel13GemmUniversalIN4cute5tupleIJiiiiEEENS1_10collective13CollectiveMmaINS1_34MainloopSm90TmaGmmaWarpSpecializedILi6ENS5_IJNS4_1CILi1EEESB_SB_EEENS1_35KernelTmaWarpSpecializedCooperativeEEENS5_IJNSA_ILi256EEENSA_ILi128EEENSA_ILi64EEEEEEfNS5_IJlSB_lEEEfSJ_NS4_8TiledMMAINS4_8MMA_AtomIJNS4_4SM904GMMA30MMA_64x128x8_F32TF32TF32_SS_TNILNSN_7ScaleInE1ELSP_1EEEEEENS4_6LayoutINS5_IJNSA_ILi2EEESB_SB_EEENS5_IJSB_NSA_ILi0EEESV_EEEEENS5_IJNS4_10UnderscoreESY_SY_EEEEENS4_13SM90_TMA_LOADENS4_14ComposedLayoutINS4_7SwizzleILi3ELi4ELi3EEENS4_18smem_ptr_flag_bitsILi32EEENSS_INS5_IJNSA_ILi8EEENSA_ILi32EEEEEENS5_IJS18_SB_EEEEEEEvNS4_8identityES11_S1C_vS1D_EENS_8epilogue10collective6detail29Sm90TmaWarpSpecializedAdapterINS1G_15DefaultEpilogueIfSJ_SJ_NS1F_6thread17LinearCombinationIfLi1EffLNS1K_9ScaleType4KindE0ELNS_15FloatRoundStyleE2EfEENS1_15EpilogueDefaultEEEEEvvEEEEvNT_6ParamsE --------------------------
	.section	.text._ZN7cutlass13device_kernelINS_4gemm6kernel13GemmUniversalIN4cute5tupleIJiiiiEEENS1_10collective13CollectiveMmaINS1_34MainloopSm90TmaGmmaWarpSpecializedILi6ENS5_IJNS4_1CILi1EEESB_SB_EEENS1_35KernelTmaWarpSpecializedCooperativeEEENS5_IJNSA_ILi256EEENSA_ILi128EEENSA_ILi64EEEEEEfNS5_IJlSB_lEEEfSJ_NS4_8TiledMMAINS4_8MMA_AtomIJNS4_4SM904GMMA30MMA_64x128x8_F32TF32TF32_SS_TNILNSN_7ScaleInE1ELSP_1EEEEEENS4_6LayoutINS5_IJNSA_ILi2EEESB_SB_EEENS5_IJSB_NSA_ILi0EEESV_EEEEENS5_IJNS4_10UnderscoreESY_SY_EEEEENS4_13SM90_TMA_LOADENS4_14ComposedLayoutINS4_7SwizzleILi3ELi4ELi3EEENS4_18smem_ptr_flag_bitsILi32EEENSS_INS5_IJNSA_ILi8EEENSA_ILi32EEEEEENS5_IJS18_SB_EEEEEEEvNS4_8identityES11_S1C_vS1D_EENS_8epilogue10collective6detail29Sm90TmaWarpSpecializedAdapterINS1G_15DefaultEpilogueIfSJ_SJ_NS1F_6thread17LinearCombinationIfLi1EffLNS1K_9ScaleType4KindE0ELNS_15FloatRoundStyleE2EfEENS1_15EpilogueDefaultEEEEEvvEEEEvNT_6ParamsE,"ax",@progbits
	.align	128
.text._ZN7cutlass13device_kernelINS_4gemm6kernel13GemmUniversalIN4cute5tupleIJiiiiEEENS1_10collective13CollectiveMmaINS1_34MainloopSm90TmaGmmaWarpSpecializedILi6ENS5_IJNS4_1CILi1EEESB_SB_EEENS1_35KernelTmaWarpSpecializedCooperativeEEENS5_IJNSA_ILi256EEENSA_ILi128EEENSA_ILi64EEEEEEfNS5_IJlSB_lEEEfSJ_NS4_8TiledMMAINS4_8MMA_AtomIJNS4_4SM904GMMA30MMA_64x128x8_F32TF32TF32_SS_TNILNSN_7ScaleInE1ELSP_1EEEEEENS4_6LayoutINS5_IJNSA_ILi2EEESB_SB_EEENS5_IJSB_NSA_ILi0EEESV_EEEEENS5_IJNS4_10UnderscoreESY_SY_EEEEENS4_13SM90_TMA_LOADENS4_14ComposedLayoutINS4_7SwizzleILi3ELi4ELi3EEENS4_18smem_ptr_flag_bitsILi32EEENSS_INS5_IJNSA_ILi8EEENSA_ILi32EEEEEENS5_IJS18_SB_EEEEEEEvNS4_8identityES11_S1C_vS1D_EENS_8epilogue10collective6detail29Sm90TmaWarpSpecializedAdapterINS1G_15DefaultEpilogueIfSJ_SJ_NS1F_6thread17LinearCombinationIfLi1EffLNS1K_9ScaleType4KindE0ELNS_15FloatRoundStyleE2EfEENS1_15EpilogueDefaultEEEEEvvEEEEvNT_6ParamsE:
        .type           _ZN7cutlass13device_kernelINS_4gemm6kernel13GemmUniversalIN4cute5tupleIJiiiiEEENS1_10collective13CollectiveMmaINS1_34MainloopSm90TmaGmmaWarpSpecializedILi6ENS5_IJNS4_1CILi1EEESB_SB_EEENS1_35KernelTmaWarpSpecializedCooperativeEEENS5_IJNSA_ILi256EEENSA_ILi128EEENSA_ILi64EEEEEEfNS5_IJlSB_lEEEfSJ_NS4_8TiledMMAINS4_8MMA_AtomIJNS4_4SM904GMMA30MMA_64x128x8_F32TF32TF32_SS_TNILNSN_7ScaleInE1ELSP_1EEEEEENS4_6LayoutINS5_IJNSA_ILi2EEESB_SB_EEENS5_IJSB_NSA_ILi0EEESV_EEEEENS5_IJNS4_10UnderscoreESY_SY_EEEEENS4_13SM90_TMA_LOADENS4_14ComposedLayoutINS4_7SwizzleILi3ELi4ELi3EEENS4_18smem_ptr_flag_bitsILi32EEENSS_INS5_IJNSA_ILi8EEENSA_ILi32EEEEEENS5_IJS18_SB_EEEEEEEvNS4_8identityES11_S1C_vS1D_EENS_8epilogue10collective6detail29Sm90TmaWarpSpecializedAdapterINS1G_15DefaultEpilogueIfSJ_SJ_NS1F_6thread17LinearCombinationIfLi1EffLNS1K_9ScaleType4KindE0ELNS_15FloatRoundStyleE2EfEENS1_15EpilogueDefaultEEEEEvvEEEEvNT_6ParamsE,@function
        .size           _ZN7cutlass13device_kernelINS_4gemm6kernel13GemmUniversalIN4cute5tupleIJiiiiEEENS1_10collective13CollectiveMmaINS1_34MainloopSm90TmaGmmaWarpSpecializedILi6ENS5_IJNS4_1CILi1EEESB_SB_EEENS1_35KernelTmaWarpSpecializedCooperativeEEENS5_IJNSA_ILi256EEENSA_ILi128EEENSA_ILi64EEEEEEfNS5_IJlSB_lEEEfSJ_NS4_8TiledMMAINS4_8MMA_AtomIJNS4_4SM904GMMA30MMA_64x128x8_F32TF32TF32_SS_TNILNSN_7ScaleInE1ELSP_1EEEEEENS4_6LayoutINS5_IJNSA_ILi2EEESB_SB_EEENS5_IJSB_NSA_ILi0EEESV_EEEEENS5_IJNS4_10UnderscoreESY_SY_EEEEENS4_13SM90_TMA_LOADENS4_14ComposedLayoutINS4_7SwizzleILi3ELi4ELi3EEENS4_18smem_ptr_flag_bitsILi32EEENSS_INS5_IJNSA_ILi8EEENSA_ILi32EEEEEENS5_IJS18_SB_EEEEEEEvNS4_8identityES11_S1C_vS1D_EENS_8epilogue10collective6detail29Sm90TmaWarpSpecializedAdapterINS1G_15DefaultEpilogueIfSJ_SJ_NS1F_6thread17LinearCombinationIfLi1EffLNS1K_9ScaleType4KindE0ELNS_15FloatRoundStyleE2EfEENS1_15EpilogueDefaultEEEEEvvEEEEvNT_6ParamsE,(.L_x_324 - _ZN7cutlass13device_kernelINS_4gemm6kernel13GemmUniversalIN4cute5tupleIJiiiiEEENS1_10collective13CollectiveMmaINS1_34MainloopSm90TmaGmmaWarpSpecializedILi6ENS5_IJNS4_1CILi1EEESB_SB_EEENS1_35KernelTmaWarpSpecializedCooperativeEEENS5_IJNSA_ILi256EEENSA_ILi128EEENSA_ILi64EEEEEEfNS5_IJlSB_lEEEfSJ_NS4_8TiledMMAINS4_8MMA_AtomIJNS4_4SM904GMMA30MMA_64x128x8_F32TF32TF32_SS_TNILNSN_7ScaleInE1ELSP_1EEEEEENS4_6LayoutINS5_IJNSA_ILi2EEESB_SB_EEENS5_IJSB_NSA_ILi0EEESV_EEEEENS5_IJNS4_10UnderscoreESY_SY_EEEEENS4_13SM90_TMA_LOADENS4_14ComposedLayoutINS4_7SwizzleILi3ELi4ELi3EEENS4_18smem_ptr_flag_bitsILi32EEENSS_INS5_IJNSA_ILi8EEENSA_ILi32EEEEEENS5_IJS18_SB_EEEEEEEvNS4_8identityES11_S1C_vS1D_EENS_8epilogue10collective6detail29Sm90TmaWarpSpecializedAdapterINS1G_15DefaultEpilogueIfSJ_SJ_NS1F_6thread17LinearCombinationIfLi1EffLNS1K_9ScaleType4KindE0ELNS_15FloatRoundStyleE2EfEENS1_15EpilogueDefaultEEEEEvvEEEEvNT_6ParamsE)
        .other          _ZN7cutlass13device_kernelINS_4gemm6kernel13GemmUniversalIN4cute5tupleIJiiiiEEENS1_10collective13CollectiveMmaINS1_34MainloopSm90TmaGmmaWarpSpecializedILi6ENS5_IJNS4_1CILi1EEESB_SB_EEENS1_35KernelTmaWarpSpecializedCooperativeEEENS5_IJNSA_ILi256EEENSA_ILi128EEENSA_ILi64EEEEEEfNS5_IJlSB_lEEEfSJ_NS4_8TiledMMAINS4_8MMA_AtomIJNS4_4SM904GMMA30MMA_64x128x8_F32TF32TF32_SS_TNILNSN_7ScaleInE1ELSP_1EEEEEENS4_6LayoutINS5_IJNSA_ILi2EEESB_SB_EEENS5_IJSB_NSA_ILi0EEESV_EEEEENS5_IJNS4_10UnderscoreESY_SY_EEEEENS4_13SM90_TMA_LOADENS4_14ComposedLayoutINS4_7SwizzleILi3ELi4ELi3EEENS4_18smem_ptr_flag_bitsILi32EEENSS_INS5_IJNSA_ILi8EEENSA_ILi32EEEEEENS5_IJS18_SB_EEEEEEEvNS4_8identityES11_S1C_vS1D_EENS_8epilogue10collective6detail29Sm90TmaWarpSpecializedAdapterINS1G_15DefaultEpilogueIfSJ_SJ_NS1F_6thread17LinearCombinationIfLi1EffLNS1K_9ScaleType4KindE0ELNS_15FloatRoundStyleE2EfEENS1_15EpilogueDefaultEEEEEvvEEEEvNT_6ParamsE,@"STO_CUDA_ENTRY STV_DEFAULT"
_ZN7cutlass13device_kernelINS_4gemm6kernel13GemmUniversalIN4cute5tupleIJiiiiEEENS1_10collective13CollectiveMmaINS1_34MainloopSm90TmaGmmaWarpSpecializedILi6ENS5_IJNS4_1CILi1EEESB_SB_EEENS1_35KernelTmaWarpSpecializedCooperativeEEENS5_IJNSA_ILi256EEENSA_ILi128EEENSA_ILi64EEEEEEfNS5_IJlSB_lEEEfSJ_NS4_8TiledMMAINS4_8MMA_AtomIJNS4_4SM904GMMA30MMA_64x128x8_F32TF32TF32_SS_TNILNSN_7ScaleInE1ELSP_1EEEEEENS4_6LayoutINS5_IJNSA_ILi2EEESB_SB_EEENS5_IJSB_NSA_ILi0EEESV_EEEEENS5_IJNS4_10UnderscoreESY_SY_EEEEENS4_13SM90_TMA_LOADENS4_14ComposedLayoutINS4_7SwizzleILi3ELi4ELi3EEENS4_18smem_ptr_flag_bitsILi32EEENSS_INS5_IJNSA_ILi8EEENSA_ILi32EEEEEENS5_IJS18_SB_EEEEEEEvNS4_8identityES11_S1C_vS1D_EENS_8epilogue10collective6detail29Sm90TmaWarpSpecializedAdapterINS1G_15DefaultEpilogueIfSJ_SJ_NS1F_6thread17LinearCombinationIfLi1EffLNS1K_9ScaleType4KindE0ELNS_15FloatRoundStyleE2EfEENS1_15EpilogueDefaultEEEEEvvEEEEvNT_6ParamsE:
[----:B------:R-:W0:Y:S01]  /*0000*/  LDC R1, c[0x0][0x28] ;  /* 0x00000a00ff017b82 */ /* 0x000e220000000800 */
[----:B------:R-:W1:Y:S01]  /*0010*/  S2R R18, SR_TID.X ;  /* 0x0000000000127919 */ /* 0x000e620000002100 */
[----:B------:R-:W-:Y:S01]  /*0020*/  ELECT P0, URZ, PT ;  /* 0x00000000003f782f */ /* 0x000fe20003800000 */
[----:B------:R-:W-:Y:S01]  /*0030*/  BSSY B0, `(.L_x_0) ;  /* 0x000000f000007945 */ /* 0x000fe20003800000 */
[--C-:B-1----:R-:W-:Y:S02]  /*0040*/  SHF.R.U32.HI R0, RZ, 0x5, R18.reuse ;  /* 0x00000005ff007819 */ /* 0x102fe40000011612 */
[----:B------:R-:W-:-:S03]  /*0050*/  SHF.R.U32.HI R22, RZ, 0x7, R18 ;  /* 0x00000007ff167819 */ /* 0x000fc60000011612 */
[----:B------:R-:W1:Y:S04]  /*0060*/  SHFL.IDX PT, R5, R0, RZ, 0x1f ;  /* 0x00001fff00057589 */ /* 0x000e6800000e0000 */
[----:B------:R2:W3:Y:S01]  /*0070*/  SHFL.IDX PT, R8, R22, RZ, 0x1f ;  /* 0x00001fff16087589 */ /* 0x0004e200000e0000 */
[----:B-1----:R-:W-:-:S13]  /*0080*/  ISETP.NE.OR P0, PT, R5, RZ, !P0 ;  /* 0x000000ff0500720c */ /* 0x002fda0004705670 */
[----:B0-23--:R-:W-:Y:S05]  /*0090*/  @P0 BRA `(.L_x_1) ;  /* 0x0000000000200947 */ /* 0x00dfea0003800000 */
[----:B------:R-:W-:Y:S02]  /*00a0*/  ULDC.64 UR4, c[0x0][0x198] ;  /* 0x0000660000047ab9 */ /* 0x000fe40000000a00 */
[----:B------:R-:W-:Y:S02]  /*00b0*/  UIADD3 UR6, UP0, UR4, 0xf0, URZ ;  /* 0x000000f004067890 */ /* 0x000fe4000ff1e03f */
[----:B------:R-:W-:Y:S02]  /*00c0*/  UIADD3 UR4, UP1, UR4, 0x1f0, URZ ;  /* 0x000001f004047890 */ /* 0x000fe4000ff3e03f */
[----:B------:R-:W-:Y:S02]  /*00d0*/  UIADD3.X UR7, URZ, UR5, URZ, UP0, !UPT ;  /* 0x000000053f077290 */ /* 0x000fe400087fe43f */
[----:B------:R-:W-:-:S07]  /*00e0*/  UIADD3.X UR5, URZ, UR5, URZ, UP1, !UPT ;  /* 0x000000053f057290 */ /* 0x000fce0008ffe43f */
[----:B------:R0:W-:Y:S02]  /*00f0*/  UTMACCTL.PF [UR6] ;  /* 0x00000000060079b9 */ /* 0x0001e40008040000 */
[----:B------:R0:W-:Y:S02]  /*0100*/  UTMACCTL.PF [UR4] ;  /* 0x00000000040079b9 */ /* 0x0001e40008040000 */
[----:B0-----:R-:W-:Y:S01]  /*0110*/  NOP ;  /* 0x0000000000007918 */ /* 0x001fe20000000000 */
.L_x_1:
[----:B------:R-:W-:Y:S05]  /*0120*/  BSYNC B0 ;  /* 0x0000000000007941 */ /* 0x000fea0003800000 */
.L_x_0:
[----:B------:R-:W0:Y:S02]  /*0130*/  SHFL.IDX PT, R2, R0, RZ, 0x1f ;  /* 0x00001fff00027589 */ /* 0x000e2400000e0000 */
[----:B0-----:R-:W-:-:S13]  /*0140*/  ISETP.NE.AND P0, PT, R2, RZ, PT ;  /* 0x000000ff0200720c */ /* 0x001fda0003f05270 */
[----:B------:R-:W-:Y:S05]  /*0150*/  @P0 BRA `(.L_x_2) ;  /* 0x0000000000680947 */ /* 0x000fea0003800000 */
[----:B------:R-:W0:Y:S01]  /*0160*/  S2UR UR8, SR_CgaCtaId ;  /* 0x00000000000879c3 */ /* 0x000e220000008800 */
[----:B------:R-:W-:Y:S01]  /*0170*/  UMOV UR4, 0x400 ;  /* 0x0000040000047882 */ /* 0x000fe20000000000 */
[----:B------:R-:W-:Y:S01]  /*0180*/  UMOV UR5, 0x1 ;  /* 0x0000000100057882 */ /* 0x000fe20000000000 */
[----:B------:R-:W-:Y:S01]  /*0190*/  UMOV UR6, 0x100 ;  /* 0x0000010000067882 */ /* 0x000fe20000000000 */
[----:B------:R-:W-:Y:S01]  /*01a0*/  ELECT P0, URZ, PT ;  /* 0x00000000003f782f */ /* 0x000fe20003800000 */
[----:B------:R-:W-:-:S04]  /*01b0*/  UIADD3 UR6, -UR6, 0x100000, URZ ;  /* 0x0010000006067890 */ /* 0x000fc8000fffe13f */
[----:B------:R-:W-:Y:S02]  /*01c0*/  USHF.L.U32 UR7, UR6, 0xb, URZ ;  /* 0x0000000b06077899 */ /* 0x000fe4000800063f */
[----:B------:R-:W-:Y:S02]  /*01d0*/  USHF.L.U32 UR6, UR6, 0x1, URZ ;  /* 0x0000000106067899 */ /* 0x000fe4000800063f */
[----:B0-----:R-:W-:Y:S02]  /*01e0*/  ULEA UR8, UR8, UR4, 0x18 ;  /* 0x0000000408087291 */ /* 0x001fe4000f8ec03f */
[----:B------:R-:W-:-:S04]  /*01f0*/  UIADD3 UR4, -UR5, 0x100000, URZ ;  /* 0x0010000005047890 */ /* 0x000fc8000fffe13f */
[----:B------:R-:W-:Y:S02]  /*0200*/  USHF.L.U32 UR5, UR4, 0xb, URZ ;  /* 0x0000000b04057899 */ /* 0x000fe4000800063f */
[----:B------:R-:W-:Y:S01]  /*0210*/  USHF.L.U32 UR4, UR4, 0x1, URZ ;  /* 0x0000000104047899 */ /* 0x000fe2000800063f */
[----:B------:R-:W0:Y:S11]  /*0220*/  FENCE.VIEW.ASYNC.S ;  /* 0x00000000000073c6 */ /* 0x000e360000000000 */
[----:B0-----:R0:W1:Y:S01]  /*0230*/  SYNCS.EXCH.64 URZ, [UR8], UR4 ;  /* 0x00000004083f75b2 */ /* 0x0010620008000100 */
[----:B------:R0:W2:Y:S01]  /*0240*/  SYNCS.EXCH.64 URZ, [UR8+0x30], UR6 ;  /* 0x00003006083f75b2 */ /* 0x0000a20008000100 */
[----:B------:R0:W3:Y:S01]  /*0250*/  SYNCS.EXCH.64 URZ, [UR8+0x8], UR4 ;  /* 0x00000804083f75b2 */ /* 0x0000e20008000100 */
[----:B------:R0:W4:Y:S01]  /*0260*/  SYNCS.EXCH.64 URZ, [UR8+0x38], UR6 ;  /* 0x00003806083f75b2 */ /* 0x0001220008000100 */
[----:B------:R0:W0:Y:S01]  /*0270*/  SYNCS.EXCH.64 URZ, [UR8+0x10], UR4 ;  /* 0x00001004083f75b2 */ /* 0x0000220008000100 */
[----:B------:R0:W0:Y:S01]  /*0280*/  SYNCS.EXCH.64 URZ, [UR8+0x40], UR6 ;  /* 0x00004006083f75b2 */ /* 0x0000220008000100 */
[----:B------:R0:W0:Y:S01]  /*0290*/  SYNCS.EXCH.64 URZ, [UR8+0x18], UR4 ;  /* 0x00001804083f75b2 */ /* 0x0000220008000100 */
[----:B------:R0:W0:Y:S01]  /*02a0*/  SYNCS.EXCH.64 URZ, [UR8+0x48], UR6 ;  /* 0x00004806083f75b2 */ /* 0x0000220008000100 */
[----:B------:R0:W0:Y:S01]  /*02b0*/  SYNCS.EXCH.64 URZ, [UR8+0x20], UR4 ;  /* 0x00002004083f75b2 */ /* 0x0000220008000100 */
[----:B------:R0:W0:Y:S01]  /*02c0*/  SYNCS.EXCH.64 URZ, [UR8+0x50], UR6 ;  /* 0x00005006083f75b2 */ /* 0x0000220008000100 */
[----:B------:R0:W0:Y:S01]  /*02d0*/  SYNCS.EXCH.64 URZ, [UR8+0x28], UR4 ;  /* 0x00002804083f75b2 */ /* 0x0000220008000100 */
[----:B------:R0:W0:Y:S01]  /*02e0*/  SYNCS.EXCH.64 URZ, [UR8+0x58], UR6 ;  /* 0x00005806083f75b2 */ /* 0x0000220008000100 */
[----:B------:R-:W-:Y:S01]  /*02f0*/  NOP ;  /* 0x0000000000007918 */ /* 0x000fe20000000000 */
.L_x_2:
[----:B------:R-:W5:Y:S01]  /*0300*/  SHFL.IDX PT, R0, R0, RZ, 0x1f ;  /* 0x00001fff00007589 */ /* 0x000f6200000e0000 */
[----:B------:R-:W1:Y:S01]  /*0310*/  LDC R2, c[0x0][0x65c] ;  /* 0x00019700ff027b82 */ /* 0x000e620000000800 */
[----:B------:R-:W-:Y:S02]  /*0320*/  ELECT P0, URZ, PT ;  /* 0x00000000003f782f */ /* 0x000fe40003800000 */
[----:B------:R-:W-:Y:S01]  /*0330*/  SHF.R.S32.HI R6, RZ, 0x1f, R5 ;  /* 0x0000001fff067819 */ /* 0x000fe20000011405 */
[----:B------:R-:W2:Y:S01]  /*0340*/  S2R R3, SR_CTAID.Y ;  /* 0x0000000000037919 */ /* 0x000ea20000002600 */
[----:B0-----:R-:W-:Y:S01]  /*0350*/  UMOV UR4, 0x20 ;  /* 0x0000002000047882 */ /* 0x001fe20000000000 */
[----:B------:R-:W-:Y:S01]  /*0360*/  ISETP.NE.AND P2, PT, R8, RZ, PT ;  /* 0x000000ff0800720c */ /* 0x000fe20003f45270 */
[----:B------:R-:W-:Y:S01]  /*0370*/  NOP ;  /* 0x0000000000007918 */ /* 0x000fe20000000000 */
[----:B------:R-:W0:Y:S01]  /*0380*/  S2R R4, SR_CTAID.X ;  /* 0x0000000000047919 */ /* 0x000e220000002500 */
[----:B------:R-:W-:Y:S01]  /*0390*/  LEA.HI R6, R6, R5, RZ, 0x2 ;  /* 0x0000000506067211 */ /* 0x000fe200078f10ff */
[----:B------:R-:W-:Y:S01]  /*03a0*/  NOP ;  /* 0x0000000000007918 */ /* 0x000fe20000000000 */
[----:B-----5:R-:W-:-:S02]  /*03b0*/  ISETP.NE.OR P0, PT, R0, RZ, !P0 ;  /* 0x000000ff0000720c */ /* 0x020fc40004705670 */
[----:B-1----:R-:W-:-:S04]  /*03c0*/  ISETP.NE.AND P3, PT, R2, 0x1, PT ;  /* 0x000000010200780c */ /* 0x002fc80003f65270 */
[----:B------:R-:W-:Y:S02]  /*03d0*/  P2R R0, PR, RZ, 0x8 ;  /* 0x00000008ff007803 */ /* 0x000fe40000000000 */
[----:B------:R-:W-:-:S05]  /*03e0*/  LOP3.LUT R0, R6, 0xfffffffc, RZ, 0xc0, !PT ;  /* 0xfffffffc06007812 */ /* 0x000fca00078ec0ff */
[----:B------:R-:W-:Y:S01]  /*03f0*/  VOTEU.ALL UP0, P0 ;  /* 0x00000000003f7886 */ /* 0x000fe20000000000 */
[----:B------:R-:W-:Y:S01]  /*0400*/  IMAD.IADD R0, R5, 0x1, -R0 ;  /* 0x0000000105007824 */ /* 0x000fe200078e0a00 */
[----:B------:R-:W0:Y:S01]  /*0410*/  @P3 LDC R17, c[0x0][0x10] ;  /* 0x00000400ff113b82 */ /* 0x000e220000000800 */
[----:B------:R-:W-:Y:S01]  /*0420*/  VOTEU.ALL UP1, P0 ;  /* 0x00000000003f7886 */ /* 0x000fe20000020000 */
[----:B------:R-:W-:Y:S01]  /*0430*/  @P3 MOV R7, RZ ;  /* 0x000000ff00073202 */ /* 0x000fe20000000f00 */
[----:B------:R-:W-:Y:S01]  /*0440*/  @!UP0 UMOV UR6, 0x400 ;  /* 0x0000040000068882 */ /* 0x000fe20000000000 */
[----:B------:R-:W-:-:S04]  /*0450*/  @!UP0 UIADD3 UR4, -UR4, 0x100000, URZ ;  /* 0x0010000004048890 */ /* 0x000fc8000fffe13f */
[----:B------:R-:W-:Y:S02]  /*0460*/  @!UP0 USHF.L.U32 UR5, UR4, 0xb, URZ ;  /* 0x0000000b04058899 */ /* 0x000fe4000800063f */
[----:B------:R-:W-:Y:S01]  /*0470*/  @!UP0 USHF.L.U32 UR4, UR4, 0x1, URZ ;  /* 0x0000000104048899 */ /* 0x000fe2000800063f */
[----:B--2---:R-:W-:Y:S01]  /*0480*/  @P3 IMAD.MOV.U32 R6, RZ, RZ, R3 ;  /* 0x000000ffff063224 */ /* 0x004fe200078e0003 */
[----:B------:R-:W-:Y:S01]  /*0490*/  @P3 MOV R11, RZ ;  /* 0x000000ff000b3202 */ /* 0x000fe20000000f00 */
[----:B------:R-:W-:Y:S01]  /*04a0*/  IMAD.MOV.U32 R5, RZ, RZ, RZ ;  /* 0x000000ffff057224 */ /* 0x000fe200078e00ff */
[----:B------:R-:W1:Y:S08]  /*04b0*/  @!UP0 S2UR UR7, SR_CgaCtaId ;  /* 0x00000000000789c3 */ /* 0x000e700000008800 */
[----:B------:R-:W2:Y:S01]  /*04c0*/  @!P3 LDC R9, c[0x0][0xc] ;  /* 0x00000300ff09bb82 */ /* 0x000ea20000000800 */
[----:B0-----:R-:W-:-:S04]  /*04d0*/  @P3 IMAD.WIDE.U32 R16, R4, R17, R6 ;  /* 0x0000001104103225 */ /* 0x001fc800078e0006 */
[----:B------:R-:W-:Y:S01]  /*04e0*/  @P3 IMAD.IADD R17, R17, 0x1, R11 ;  /* 0x0000000111113824 */ /* 0x000fe200078e020b */
[----:B-1----:R-:W-:Y:S01]  /*04f0*/  @!UP0 ULEA UR6, UR7, UR6, 0x18 ;  /* 0x0000000607068291 */ /* 0x002fe2000f8ec03f */
[----:B------:R-:W-:Y:S01]  /*0500*/  VOTEU.ALL UP0, P0 ;  /* 0x00000000003f7886 */ /* 0x000fe20000000000 */
[----:B------:R-:W-:-:S04]  /*0510*/  ISETP.NE.AND P0, PT, R0, 0x3, PT ;  /* 0x000000030000780c */ /* 0x000fc80003f05270 */
[----:B------:R-:W-:Y:S01]  /*0520*/  ISETP.EQ.OR P0, PT, R0, RZ, !P0 ;  /* 0x000000ff0000720c */ /* 0x000fe20004702670 */
[----:B--2---:R-:W-:-:S03]  /*0530*/  @!P3 IMAD.WIDE.U32 R6, R9, R3, R4 ;  /* 0x000000030906b225 */ /* 0x004fc600078e0004 */
[C---:B------:R-:W-:Y:S01]  /*0540*/  ISETP.EQ.AND P0, PT, R8.reuse, RZ, P0 ;  /* 0x000000ff0800720c */ /* 0x040fe20000702270 */
[----:B------:R-:W-:Y:S01]  /*0550*/  VIADD R8, R8, 0xffffffff ;  /* 0xffffffff08087836 */ /* 0x000fe20000000000 */
[----:B------:R-:W0:Y:S02]  /*0560*/  FENCE.VIEW.ASYNC.S ;  /* 0x00000000000073c6 */ /* 0x000e240000000000 */
[----:B0-----:R0:W3:Y:S01]  /*0570*/  @!UP0 SYNCS.EXCH.64 URZ, [UR6+0x70], UR4 ;  /* 0x00007004063f85b2 */ /* 0x0010e20008000100 */
[----:B------:R-:W-:Y:S01]  /*0580*/  @!P3 IMAD.MOV.U32 R16, RZ, RZ, R6 ;  /* 0x000000ffff10b224 */ /* 0x000fe200078e0006 */
[----:B------:R-:W-:Y:S02]  /*0590*/  SEL R19, RZ, 0x1, !P0 ;  /* 0x00000001ff137807 */ /* 0x000fe40004000000 */
[----:B------:R-:W-:Y:S02]  /*05a0*/  ISETP.GE.U32.AND P1, PT, R8, 0x2, PT ;  /* 0x000000020800780c */ /* 0x000fe40003f26070 */
[----:B------:R-:W-:-:S02]  /*05b0*/  @!P3 MOV R17, R7 ;  /* 0x000000070011b202 */ /* 0x000fc40000000f00 */
[----:B------:R-:W-:Y:S01]  /*05c0*/  SEL R19, R19, 0x2, P1 ;  /* 0x0000000213137807 */ /* 0x000fe20000800000 */
[----:B------:R0:W3:Y:S01]  /*05d0*/  @!UP1 SYNCS.EXCH.64 URZ, [UR6+0x78], UR4 ;  /* 0x00007804063f95b2 */ /* 0x0000e20008000100 */
[----:B------:R-:W-:Y:S01]  /*05e0*/  NOP ;  /* 0x0000000000007918 */ /* 0x000fe20000000000 */
[----:B---34-:R-:W-:Y:S06]  /*05f0*/  BAR.SYNC.DEFER_BLOCKING 0x0 ;  /* 0x0000000000007b1d */ /* 0x018fec0000010000 */
[----:B------:R-:W-:Y:S05]  /*0600*/  @!P2 BRA `(.L_x_3) ;  /* 0x0000008c0020a947 */ /* 0x000fea0003800000 */
[----:B------:R-:W-:-:S13]  /*0610*/  ISETP.GT.U32.AND P0, PT, R8, 0x1, PT ;  /* 0x000000010800780c */ /* 0x000fda0003f04070 */
[----:B0-----:R-:W-:Y:S05]  /*0620*/  @P0 EXIT ;  /* 0x000000000000094d */ /* 0x001fea0003800000 */
[----:B------:R-:W-:Y:S01]  /*0630*/  ULDC.64 UR4, c[0x0][0x650] ;  /* 0x0001940000047ab9 */ /* 0x000fe20000000a00 */
[----:B------:R-:W-:Y:S01]  /*0640*/  PRMT R0, RZ, 0x7610, R0 ;  /* 0x00007610ff007816 */ /* 0x000fe20000000000 */
[----:B------:R-:W-:Y:S01]  /*0650*/  IMAD.MOV.U32 R152, RZ, RZ, -0x1 ;  /* 0xffffffffff987424 */ /* 0x000fe200078e00ff */
[----:B------:R-:W-:Y:S01]  /*0660*/  ISETP.GE.U32.AND P0, PT, R16, UR4, PT ;  /* 0x0000000410007c0c */ /* 0x000fe2000bf06070 */
[----:B------:R-:W-:Y:S01]  /*0670*/  IMAD.MOV.U32 R153, RZ, RZ, -0x1 ;  /* 0xffffffffff997424 */ /* 0x000fe200078e00ff */
[----:B------:R-:W-:Y:S02]  /*0680*/  MOV R23, 0xffffffff ;  /* 0xffffffff00177802 */ /* 0x000fe40000000f00 */
[----:B------:R-:W-:-:S13]  /*0690*/  ISETP.GE.U32.AND.EX P0, PT, R17, UR5, PT, P0 ;  /* 0x0000000511007c0c */ /* 0x000fda000bf06100 */
[----:B------:R-:W-:Y:S05]  /*06a0*/  @P0 BRA `(.L_x_4) ;  /* 0x0000000400540947 */ /* 0x000fea0003800000 */
[----:B------:R-:W0:Y:S01]  /*06b0*/  LDC.64 R14, c[0x0][0x628] ;  /* 0x00018a00ff0e7b82 */ /* 0x000e220000000a00 */
[----:B------:R-:W-:Y:S02]  /*06c0*/  IMAD.MOV.U32 R6, RZ, RZ, R16 ;  /* 0x000000ffff067224 */ /* 0x000fe400078e0010 */
[----:B------:R-:W-:-:S05]  /*06d0*/  IMAD.MOV.U32 R7, RZ, RZ, R17 ;  /* 0x000000ffff077224 */ /* 0x000fca00078e0011 */
[----:B------:R-:W1:Y:S08]  /*06e0*/  LDC R0, c[0x0][0x630] ;  /* 0x00018c00ff007b82 */ /* 0x000e700000000800 */
[----:B------:R-:W2:Y:S01]  /*06f0*/  LDC.64 R20, c[0x0][0x620] ;  /* 0x00018800ff147b82 */ /* 0x000ea20000000a00 */
[----:B0-----:R-:W-:-:S04]  /*0700*/  ISETP.NE.U32.AND P0, PT, R14, RZ, PT ;  /* 0x000000ff0e00720c */ /* 0x001fc80003f05070 */
[----:B------:R-:W-:-:S13]  /*0710*/  ISETP.NE.AND.EX P0, PT, R15, RZ, PT, P0 ;  /* 0x000000ff0f00720c */ /* 0x000fda0003f05300 */
[----:B-12---:R-:W-:Y:S05]  /*0720*/  @!P0 BRA `(.L_x_5) ;  /* 0x0000000000288947 */ /* 0x006fea0003800000 */
[----:B------:R-:W0:Y:S02]  /*0730*/  LDC R11, c[0x0][0x634] ;  /* 0x00018d00ff0b7b82 */ /* 0x000e240000000800 */
[----:B0-----:R-:W-:-:S04]  /*0740*/  IADD3 R11, P0, R16, R11, RZ ;  /* 0x0000000b100b7210 */ /* 0x001fc80007f1e0ff */
[----:B------:R-:W-:-:S05]  /*0750*/  IADD3.X R13, RZ, R17, RZ, P0, !PT ;  /* 0x00000011ff0d7210 */ /* 0x000fca00007fe4ff */
[----:B------:R-:W-:-:S04]  /*0760*/  IMAD.WIDE.U32 R6, R13, R14, RZ ;  /* 0x0000000e0d067225 */ /* 0x000fc800078e00ff */
[----:B------:R-:W-:-:S04]  /*0770*/  IMAD.WIDE.U32 R8, P0, R11, R15, R6 ;  /* 0x0000000f0b087225 */ /* 0x000fc80007800006 */
[----:B------:R-:W-:-:S04]  /*0780*/  IMAD.WIDE.U32 R6, R11, R14, RZ ;  /* 0x0000000e0b067225 */ /* 0x000fc800078e00ff */
[----:B------:R-:W-:Y:S01]  /*0790*/  IMAD.X R11, RZ, RZ, RZ, P0 ;  /* 0x000000ffff0b7224 */ /* 0x000fe200000e06ff */
[----:B------:R-:W-:Y:S01]  /*07a0*/  IADD3 RZ, P0, R7, R8, RZ ;  /* 0x0000000807ff7210 */ /* 0x000fe20007f1e0ff */
[----:B------:R-:W-:-:S04]  /*07b0*/  IMAD.MOV.U32 R10, RZ, RZ, R9 ;  /* 0x000000ffff0a7224 */ /* 0x000fc800078e0009 */
[----:B------:R-:W-:-:S08]  /*07c0*/  IMAD.WIDE.U32.X R6, R13, R15, R10, P0 ;  /* 0x0000000f0d067225 */ /* 0x000fd000000e040a */
.L_x_5:
[-CC-:B------:R-:W-:Y:S01]  /*07d0*/  SHF.R.U64 R23, R6, R0.reuse, R7.reuse ;  /* 0x0000000006177219 */ /* 0x180fe20000001207 */
[----:B------:R-:W0:Y:S01]  /*07e0*/  LDC R10, c[0x0][0x618] ;  /* 0x00018600ff0a7b82 */ /* 0x000e220000000800 */
[----:B------:R-:W-:Y:S01]  /*07f0*/  SHF.R.U32.HI R5, RZ, R0, R7 ;  /* 0x00000000ff057219 */ /* 0x000fe20000011607 */
[----:B------:R-:W-:Y:S01]  /*0800*/  ULDC UR4, c[0x0][0x150] ;  /* 0x0000540000047ab9 */ /* 0x000fe20000000800 */
[----:B------:R-:W-:Y:S02]  /*0810*/  IADD3 R9, P0, RZ, -R23, RZ ;  /* 0x80000017ff097210 */ /* 0x000fe40007f1e0ff */
[----:B------:R-:W-:Y:S02]  /*0820*/  I2FP.F32.U32 R0, R4 ;  /* 0x0000000400007245 */ /* 0x000fe40000201000 */
[----:B------:R-:W-:Y:S01]  /*0830*/  IADD3.X R11, RZ, ~R5, RZ, P0, !PT ;  /* 0x80000005ff0b7210 */ /* 0x000fe200007fe4ff */
[----:B------:R-:W1:Y:S01]  /*0840*/  LDC.64 R28, c[0x0][0x640] ;  /* 0x00019000ff1c7b82 */ /* 0x000e620000000a00 */
[----:B------:R-:W-:-:S04]  /*0850*/  IMAD.WIDE.U32 R6, R9, R20, R16 ;  /* 0x0000001409067225 */ /* 0x000fc800078e0010 */
[----:B------:R-:W-:Y:S01]  /*0860*/  FMUL R0, R0, UR4 ;  /* 0x0000000400007c20 */ /* 0x000fe20008400000 */
[----:B------:R-:W-:Y:S01]  /*0870*/  ULDC UR4, c[0x0][0x154] ;  /* 0x0000550000047ab9 */ /* 0x000fe20000000800 */
[----:B------:R-:W-:Y:S01]  /*0880*/  IMAD R8, R11, R20, RZ ;  /* 0x000000140b087224 */ /* 0x000fe200078e02ff */
[----:B------:R-:W2:Y:S03]  /*0890*/  LDC R5, c[0x0][0x144] ;  /* 0x00005100ff057b82 */ /* 0x000ea60000000800 */
[----:B------:R-:W3:Y:S01]  /*08a0*/  F2I.U32.TRUNC.NTZ R0, R0 ;  /* 0x0000000000007305 */ /* 0x000ee2000020f000 */
[----:B------:R-:W-:-:S04]  /*08b0*/  IMAD R9, R9, R21, R8 ;  /* 0x0000001509097224 */ /* 0x000fc800078e0208 */
[----:B------:R-:W-:Y:S01]  /*08c0*/  IMAD.IADD R7, R7, 0x1, R9 ;  /* 0x0000000107077824 */ /* 0x000fe200078e0209 */
[----:B------:R-:W-:Y:S01]  /*08d0*/  MOV R9, 0xffffffff ;  /* 0xffffffff00097802 */ /* 0x000fe20000000f00 */
[----:B------:R-:W4:Y:S03]  /*08e0*/  LDC R12, c[0x0][0x608] ;  /* 0x00018200ff0c7b82 */ /* 0x000f260000000800 */
[-CC-:B0-----:R-:W-:Y:S02]  /*08f0*/  SHF.R.U64 R20, R6, R10.reuse, R7.reuse ;  /* 0x0000000a06147219 */ /* 0x181fe40000001207 */
[----:B------:R-:W-:Y:S02]  /*0900*/  I2FP.F32.U32 R6, R3 ;  /* 0x0000000300067245 */ /* 0x000fe40000201000 */
[----:B------:R-:W-:Y:S01]  /*0910*/  SHF.R.U32.HI R7, RZ, R10, R7 ;  /* 0x0000000aff077219 */ /* 0x000fe20000011607 */
[----:B------:R-:W0:Y:S01]  /*0920*/  LDC R26, c[0x0][0x658] ;  /* 0x00019600ff1a7b82 */ /* 0x000e220000000800 */
[----:B-1----:R-:W-:Y:S01]  /*0930*/  ISETP.NE.U32.AND P0, PT, R28, RZ, PT ;  /* 0x000000ff1c00720c */ /* 0x002fe20003f05070 */
[----:B---3--:R-:W-:-:S02]  /*0940*/  IMAD.MOV R8, RZ, RZ, -R0 ;  /* 0x000000ffff087224 */ /* 0x008fc400078e0a00 */
[----:B------:R-:W-:Y:S01]  /*0950*/  FMUL R6, R6, UR4 ;  /* 0x0000000406067c20 */ /* 0x000fe20008400000 */
[----:B------:R-:W-:-:S03]  /*0960*/  ISETP.NE.AND.EX P0, PT, R29, RZ, PT, P0 ;  /* 0x000000ff1d00720c */ /* 0x000fc60003f05300 */
[----:B------:R-:W1:Y:S01]  /*0970*/  LDC R14, c[0x0][0x148] ;  /* 0x00005200ff0e7b82 */ /* 0x000e620000000800 */
[----:B--2---:R-:W-:-:S07]  /*0980*/  IMAD R0, R5, R8, R4 ;  /* 0x0000000805007224 */ /* 0x004fce00078e0204 */
[----:B------:R-:W2:Y:S01]  /*0990*/  LDC R24, c[0x0][0x600] ;  /* 0x00018000ff187b82 */ /* 0x000ea20000000800 */
[-CC-:B----4-:R-:W-:Y:S02]  /*09a0*/  SHF.R.U64 R30, R20, R12.reuse, R7.reuse ;  /* 0x0000000c141e7219 */ /* 0x190fe40000001207 */
[----:B------:R-:W-:Y:S01]  /*09b0*/  SHF.R.U32.HI R5, RZ, R12, R7 ;  /* 0x0000000cff057219 */ /* 0x000fe20000011607 */
[----:B------:R-:W-:Y:S01]  /*09c0*/  IMAD.MOV.U32 R7, RZ, RZ, 0x1 ;  /* 0x00000001ff077424 */ /* 0x000fe200078e00ff */
[----:B------:R3:W4:Y:S03]  /*09d0*/  F2I.U32.TRUNC.NTZ R12, R6 ;  /* 0x00000006000c7305 */ /* 0x000726000020f000 */
[----:B------:R-:W1:Y:S01]  /*09e0*/  LDC R15, c[0x0][0x648] ;  /* 0x00019200ff0f7b82 */ /* 0x000e620000000800 */
[-C--:B0-----:R-:W-:Y:S02]  /*09f0*/  SHF.L.U32 R4, R9, R26.reuse, RZ ;  /* 0x0000001a09047219 */ /* 0x081fe400000006ff */
[----:B------:R-:W-:-:S02]  /*0a00*/  SHF.R.U64 R32, R30, R26, R5 ;  /* 0x0000001a1e207219 */ /* 0x000fc40000001205 */
[----:B------:R-:W-:Y:S02]  /*0a10*/  LOP3.LUT R11, RZ, R4, RZ, 0x33, !PT ;  /* 0x00000004ff0b7212 */ /* 0x000fe400078e33ff */
[-C--:B------:R-:W-:Y:S01]  /*0a20*/  SHF.R.U32.HI R5, RZ, R26.reuse, R5 ;  /* 0x0000001aff057219 */ /* 0x080fe20000011605 */
[----:B------:R-:W0:Y:S01]  /*0a30*/  LDC R21, c[0x0][0x638] ;  /* 0x00018e00ff157b82 */ /* 0x000e220000000800 */
[----:B------:R-:W-:Y:S01]  /*0a40*/  SHF.L.U32 R10, R7, R26, RZ ;  /* 0x0000001a070a7219 */ /* 0x000fe200000006ff */
[----:B------:R-:W-:-:S06]  /*0a50*/  IMAD.MOV.U32 R4, RZ, RZ, R32 ;  /* 0x000000ffff047224 */ /* 0x000fcc00078e0020 */
[----:B------:R-:W0:Y:S01]  /*0a60*/  LDC R152, c[0x0][0x610] ;  /* 0x00018400ff987b82 */ /* 0x000e220000000800 */
[----:B---34-:R-:W-:Y:S05]  /*0a70*/  @!P0 BRA `(.L_x_6) ;  /* 0x0000000000288947 */ /* 0x018fea0003800000 */
[----:B------:R-:W3:Y:S02]  /*0a80*/  LDC R9, c[0x0][0x64c] ;  /* 0x00019300ff097b82 */ /* 0x000ee40000000800 */
[----:B---3--:R-:W-:-:S04]  /*0a90*/  IADD3 R9, P0, R32, R9, RZ ;  /* 0x0000000920097210 */ /* 0x008fc80007f1e0ff */
        /* <DEDUP_REMOVED lines=8> */
.L_x_6:
[----:B-1----:R-:W-:Y:S01]  /*0b20*/  SHF.R.U64 R4, R4, R15, R5 ;  /* 0x0000000f04047219 */ /* 0x002fe20000001205 */
[----:B--2---:R-:W-:Y:S01]  /*0b30*/  VIADD R5, R24, 0xffffffff ;  /* 0xffffffff18057836 */ /* 0x004fe20000000000 */
[----:B------:R-:W-:Y:S02]  /*0b40*/  IADD3 R12, -R12, RZ, RZ ;  /* 0x000000ff0c0c7210 */ /* 0x000fe40007ffe1ff */
[----:B------:R-:W-:Y:S01]  /*0b50*/  LOP3.LUT R11, R30, R11, RZ, 0xc0, !PT ;  /* 0x0000000b1e0b7212 */ /* 0x000fe200078ec0ff */
[----:B------:R-:W-:Y:S01]  /*0b60*/  IMAD.MOV R6, RZ, RZ, -R4 ;  /* 0x000000ffff067224 */ /* 0x000fe200078e0a04 */
[----:B------:R-:W-:Y:S01]  /*0b70*/  LOP3.LUT R5, R20, R5, RZ, 0xc0, !PT ;  /* 0x0000000514057212 */ /* 0x000fe200078ec0ff */
[----:B------:R-:W-:Y:S02]  /*0b80*/  @P3 IMAD R0, R14, R12, R3 ;  /* 0x0000000c0e003224 */ /* 0x000fe400078e0203 */
[----:B------:R-:W-:Y:S02]  /*0b90*/  IMAD R11, R10, R4, R11 ;  /* 0x000000040a0b7224 */ /* 0x000fe400078e020b */
[----:B0-----:R-:W-:-:S02]  /*0ba0*/  IMAD R3, R6, R21, R32 ;  /* 0x0000001506037224 */ /* 0x001fc400078e0220 */
[----:B------:R-:W-:Y:S01]  /*0bb0*/  IMAD R152, R11, R152, R0 ;  /* 0x000000980b987224 */ /* 0x000fe200078e0200 */
[----:B------:R-:W-:Y:S01]  /*0bc0*/  MOV R0, 0x1 ;  /* 0x0000000100007802 */ /* 0x000fe20000000f00 */
[----:B------:R-:W-:-:S05]  /*0bd0*/  IMAD R3, R3, R24, R5 ;  /* 0x0000001803037224 */ /* 0x000fca00078e0205 */
[----:B------:R-:W-:Y:S02]  /*0be0*/  SEL R153, R3, R152, !P3 ;  /* 0x0000009803997207 */ /* 0x000fe40005800000 */
[----:B------:R-:W-:-:S07]  /*0bf0*/  SEL R152, R152, R3, !P3 ;  /* 0x0000000398987207 */ /* 0x000fce0005800000 */
.L_x_4:
[----:B------:R-:W-:-:S08]  /*0c00*/  NOP ;  /* 0x0000000000007918 */ /* 0x000fd00000000000 */
[----:B------:R-:W0:Y:S02]  /*0c10*/  USETMAXREG.TRY_ALLOC.CTAPOOL UP0, 0xe8 ;  /* 0x000000e8000079c8 */ /* 0x000e240008000600 */
[----:B0-----:R-:W-:-:S13]  /*0c20*/  PLOP3.LUT P0, PT, PT, PT, UP0, 0x80, 0x0 ;  /* 0x000000000000781c */ /* 0x001fda0003f0f008 */
[----:B------:R-:W-:Y:S05]  /*0c30*/  @!P0 BRA `(.L_x_4) ;  /* 0xfffffffc00f08947 */ /* 0x000fea000383ffff */
[----:B------:R-:W-:Y:S01]  /*0c40*/  ULDC.64 UR4, c[0x0][0x598] ;  /* 0x0001660000047ab9 */ /* 0x000fe20000000a00 */
[----:B------:R-:W-:Y:S01]  /*0c50*/  ULDC.64 UR36, c[0x0][0x208] ;  /* 0x0000820000247ab9 */ /* 0x000fe20000000a00 */
[----:B------:R-:W-:-:S04]  /*0c60*/  ISETP.NE.U32.AND P0, PT, RZ, UR4, PT ;  /* 0x00000004ff007c0c */ /* 0x000fc8000bf05070 */
[----:B------:R-:W-:-:S13]  /*0c70*/  ISETP.NE.AND.EX P0, PT, RZ, UR5, PT, P0 ;  /* 0x00000005ff007c0c */ /* 0x000fda000bf05300 */
[----:B------:R-:W-:Y:S05]  /*0c80*/  @!P0 BRA `(.L_x_7) ;  /* 0x00000000001c8947 */ /* 0x000fea0003800000 */
[----:B------:R-:W0:Y:S02]  /*0c90*/  LDC.64 R4, c[0x0][0x598] ;  /* 0x00016600ff047b82 */ /* 0x000e240000000a00 */
[----:B0-----:R-:W2:Y:S02]  /*0ca0*/  LDG.E.64 R4, desc[UR36][R4.64] ;  /* 0x0000002404047981 */ /* 0x001ea4000c1e1b00 */
[----:B--2---:R-:W-:-:S04]  /*0cb0*/  ISETP.NE.U32.AND P0, PT, R4, RZ, PT ;  /* 0x000000ff0400720c */ /* 0x004fc80003f05070 */
[----:B------:R-:W-:-:S13]  /*0cc0*/  ISETP.NE.AND.EX P0, PT, R5, RZ, PT, P0 ;  /* 0x000000ff0500720c */ /* 0x000fda0003f05300 */
[----:B------:R-:W-:Y:S05]  /*0cd0*/  @!P0 BRA `(.L_x_7) ;  /* 0x0000000000088947 */ /* 0x000fea0003800000 */
[----:B------:R0:W5:Y:S01]  /*0ce0*/  LD.E R154, desc[UR36][R4.64] ;  /* 0x00000024049a7980 */ /* 0x000162000c101900 */
[----:B------:R-:W-:Y:S05]  /*0cf0*/  BRA `(.L_x_8) ;  /* 0x0000000000247947 */ /* 0x000fea0003800000 */
.L_x_7:
[----:B------:R-:W-:Y:S02]  /*0d00*/  ULDC.64 UR4, c[0x0][0x588] ;  /* 0x0001620000047ab9 */ /* 0x000fe40000000a00 */
[----:B------:R-:W-:-:S04]  /*0d10*/  ISETP.NE.U32.AND P0, PT, RZ, UR4, PT ;  /* 0x00000004ff007c0c */ /* 0x000fc8000bf05070 */
[----:B------:R-:W-:-:S13]  /*0d20*/  ISETP.NE.AND.EX P0, PT, RZ, UR5, PT, P0 ;  /* 0x00000005ff007c0c */ /* 0x000fda000bf05300 */
[----:B------:R-:W-:Y:S05]  /*0d30*/  @!P0 BRA `(.L_x_9) ;  /* 0x00000000000c8947 */ /* 0x000fea0003800000 */
[----:B------:R-:W0:Y:S02]  /*0d40*/  LDC.64 R154, c[0x0][0x588] ;  /* 0x00016200ff9a7b82 */ /* 0x000e240000000a00 */
[----:B0-----:R1:W5:Y:S01]  /*0d50*/  LDG.E R154, desc[UR36][R154.64] ;  /* 0x000000249a9a7981 */ /* 0x001362000c1e1900 */
[----:B------:R-:W-:Y:S05]  /*0d60*/  BRA `(.L_x_8) ;  /* 0x0000000000087947 */ /* 0x000fea0003800000 */
.L_x_9:
[----:B------:R-:W-:Y:S02]  /*0d70*/  ULDC UR4, c[0x0][0x580] ;  /* 0x0001600000047ab9 */ /* 0x000fe40000000800 */
[----:B------:R-:W-:-:S07]  /*0d80*/  IMAD.U32 R154, RZ, RZ, UR4 ;  /* 0x00000004ff9a7e24 */ /* 0x000fce000f8e00ff */
.L_x_8:
[----:B------:R-:W-:Y:S02]  /*0d90*/  ULDC.64 UR4, c[0x0][0x5a0] ;  /* 0x0001680000047ab9 */ /* 0x000fe40000000a00 */
[----:B------:R-:W-:-:S04]  /*0da0*/  ISETP.NE.U32.AND P0, PT, RZ, UR4, PT ;  /* 0x00000004ff007c0c */ /* 0x000fc8000bf05070 */
[----:B------:R-:W-:-:S13]  /*0db0*/  ISETP.NE.AND.EX P0, PT, RZ, UR5, PT, P0 ;  /* 0x00000005ff007c0c */ /* 0x000fda000bf05300 */
[----:B------:R-:W-:Y:S05]  /*0dc0*/  @!P0 BRA `(.L_x_10) ;  /* 0x00000000001c8947 */ /* 0x000fea0003800000 */
[----:B0-----:R-:W0:Y:S02]  /*0dd0*/  LDC.64 R4, c[0x0][0x5a0] ;  /* 0x00016800ff047b82 */ /* 0x001e240000000a00 */
[----:B0-----:R-:W2:Y:S02]  /*0de0*/  LDG.E.64 R4, desc[UR36][R4.64] ;  /* 0x0000002404047981 */ /* 0x001ea4000c1e1b00 */
[----:B--2---:R-:W-:-:S04]  /*0df0*/  ISETP.NE.U32.AND P0, PT, R4, RZ, PT ;  /* 0x000000ff0400720c */ /* 0x004fc80003f05070 */
[----:B------:R-:W-:-:S13]  /*0e00*/  ISETP.NE.AND.EX P0, PT, R5, RZ, PT, P0 ;  /* 0x000000ff0500720c */ /* 0x000fda0003f05300 */
[----:B------:R-:W-:Y:S05]  /*0e10*/  @!P0 BRA `(.L_x_10) ;  /* 0x0000000000088947 */ /* 0x000fea0003800000 */
[----:B-1----:R0:W5:Y:S01]  /*0e20*/  LD.E R155, desc[UR36][R4.64] ;  /* 0x00000024049b7980 */ /* 0x002162000c101900 */
[----:B------:R-:W-:Y:S05]  /*0e30*/  BRA `(.L_x_11) ;  /* 0x0000000000247947 */ /* 0x000fea0003800000 */
.L_x_10:
[----:B------:R-:W-:Y:S02]  /*0e40*/  ULDC.64 UR4, c[0x0][0x590] ;  /* 0x0001640000047ab9 */ /* 0x000fe40000000a00 */
[----:B------:R-:W-:-:S04]  /*0e50*/  ISETP.NE.U32.AND P0, PT, RZ, UR4, PT ;  /* 0x00000004ff007c0c */ /* 0x000fc8000bf05070 */
[----:B------:R-:W-:-:S13]  /*0e60*/  ISETP.NE.AND.EX P0, PT, RZ, UR5, PT, P0 ;  /* 0x00000005ff007c0c */ /* 0x000fda000bf05300 */
[----:B------:R-:W-:Y:S05]  /*0e70*/  @!P0 BRA `(.L_x_12) ;  /* 0x00000000000c8947 */ /* 0x000fea0003800000 */
[----:B0-----:R-:W1:Y:S02]  /*0e80*/  LDC.64 R4, c[0x0][0x590] ;  /* 0x00016400ff047b82 */ /* 0x001e640000000a00 */
[----:B-1----:R1:W5:Y:S01]  /*0e90*/  LDG.E R155, desc[UR36][R4.64] ;  /* 0x00000024049b7981 */ /* 0x002362000c1e1900 */
[----:B------:R-:W-:Y:S05]  /*0ea0*/  BRA `(.L_x_11) ;  /* 0x0000000000087947 */ /* 0x000fea0003800000 */
.L_x_12:
[----:B------:R-:W-:Y:S02]  /*0eb0*/  ULDC UR4, c[0x0][0x584] ;  /* 0x0001610000047ab9 */ /* 0x000fe40000000800 */
[----:B-1----:R-:W-:-:S07]  /*0ec0*/  IMAD.U32 R155, RZ, RZ, UR4 ;  /* 0x00000004ff9b7e24 */ /* 0x002fce000f8e00ff */
.L_x_11:
[----:B------:R-:W-:-:S13]  /*0ed0*/  LOP3.LUT P0, RZ, R0, 0xff, RZ, 0xc0, !PT ;  /* 0x000000ff00ff7812 */ /* 0x000fda000780c0ff */
[----:B------:R-:W-:Y:S05]  /*0ee0*/  @!P0 EXIT ;  /* 0x000000000000894d */ /* 0x000fea0003800000 */
[----:B------:R-:W-:Y:S01]  /*0ef0*/  ULDC UR4, c[0x0][0x28c] ;  /* 0x0000a30000047ab9 */ /* 0x000fe20000000800 */
[----:B------:R-:W-:Y:S01]  /*0f00*/  LOP3.LUT R166, R19, 0x1, RZ, 0xfc, !PT ;  /* 0x0000000113a67812 */ /* 0x000fe200078efcff */
[----:B------:R-:W-:Y:S01]  /*0f10*/  UIADD3 UR4, UR4, 0x3f, URZ ;  /* 0x0000003f04047890 */ /* 0x000fe2000fffe03f */
[----:B------:R-:W-:Y:S01]  /*0f20*/  UMOV UR38, URZ ;  /* 0x0000003f00267c82 */ /* 0x000fe20008000000 */
[----:B------:R-:W-:Y:S02]  /*0f30*/  UMOV UR39, URZ ;  /* 0x0000003f00277c82 */ /* 0x000fe40008000000 */
[----:B------:R-:W-:-:S04]  /*0f40*/  USHF.R.S32.HI UR5, URZ, 0x1f, UR4 ;  /* 0x0000001f3f057899 */ /* 0x000fc80008011404 */
[----:B------:R-:W-:-:S04]  /*0f50*/  ULEA.HI UR5, UR5, UR4, URZ, 0x6 ;  /* 0x0000000405057291 */ /* 0x000fc8000f8f303f */
[----:B------:R-:W-:-:S12]  /*0f60*/  USHF.R.S32.HI UR40, URZ, 0x6, UR5 ;  /* 0x000000063f287899 */ /* 0x000fd80008011405 */
.L_x_284:
[----:B------:R-:W-:Y:S01]  /*0f70*/  LOP3.LUT R0, R18, 0x80, RZ, 0xc0, !PT ;  /* 0x0000008012007812 */ /* 0x000fe200078ec0ff */
[----:B--2---:R-:W2:Y:S01]  /*0f80*/  S2UR UR7, SR_CgaCtaId ;  /* 0x00000000000779c3 */ /* 0x004ea20000008800 */
[----:B------:R-:W-:Y:S02]  /*0f90*/  UMOV UR6, 0x400 ;  /* 0x0000040000067882 */ /* 0x000fe40000000000 */
[----:B------:R-:W-:-:S06]  /*0fa0*/  SHF.R.U32.HI R0, RZ, 0x7, R0 ;  /* 0x00000007ff007819 */ /* 0x000fcc0000011600 */
[----:B---3--:R-:W3:Y:S01]  /*0fb0*/  SHFL.IDX PT, R0, R0, RZ, 0x1f ;  /* 0x00001fff00007589 */ /* 0x008ee200000e0000 */
[----:B--2---:R-:W-:Y:S01]  /*0fc0*/  ULEA UR42, UR7, UR6, 0x18 ;  /* 0x00000006072a7291 */ /* 0x004fe2000f8ec03f */
[----:B---3--:R-:W-:-:S13]  /*0fd0*/  R2UR UR4, R0 ;  /* 0x00000000000472ca */ /* 0x008fda00000e0000 */
[----:B------:R-:W-:-:S04]  /*0fe0*/  ULEA.HI UR5, UR4, UR4, URZ, 0x1 ;  /* 0x0000000404057291 */ /* 0x000fc8000f8f083f */
[----:B------:R-:W-:-:S04]  /*0ff0*/  ULOP3.LUT UR5, UR5, 0x7fffe, URZ, 0xc0, !UPT ;  /* 0x0007fffe05057892 */ /* 0x000fc8000f8ec03f */
[----:B------:R-:W-:-:S03]  /*1000*/  UIADD3 UR5, UR4, -UR5, URZ ;  /* 0x8000000504057290 */ /* 0x000fc6000fffe03f */
[----:B------:R-:W-:Y:S01]  /*1010*/  ULDC UR4, c[0x0][0x28c] ;  /* 0x0000a30000047ab9 */ /* 0x000fe20000000800 */
[----:B------:R-:W-:Y:S01]  /*1020*/  ULEA UR5, UR5, UR42, 0xd ;  /* 0x0000002a05057291 */ /* 0x000fe2000f8e683f */
[----:B------:R-:W-:-:S03]  /*1030*/  ISETP.LT.AND P0, PT, RZ, UR4, PT ;  /* 0x00000004ff007c0c */ /* 0x000fc6000bf01270 */
[----:B------:R-:W-:-:S04]  /*1040*/  UIADD3 UR5, UR5, 0x180, URZ ;  /* 0x0000018005057890 */ /* 0x000fc8000fffe03f */
[----:B------:R-:W-:-:S04]  /*1050*/  USHF.R.U32.HI UR5, URZ, 0x4, UR5 ;  /* 0x000000043f057899 */ /* 0x000fc80008011605 */
[----:B------:R-:W-:Y:S02]  /*1060*/  ULOP3.LUT UR41, UR5, 0x3fff, URZ, 0xc0, !UPT ;  /* 0x00003fff05297892 */ /* 0x000fe4000f8ec03f */
[----:B-1--4-:R-:W-:Y:S10]  /*1070*/  @P0 BRA `(.L_x_13) ;  /* 0x0000000000400947 */ /* 0x012ff40003800000 */
[----:B------:R-:W-:Y:S01]  /*1080*/  MOV R0, 0x0 ;  /* 0x0000000000007802 */ /* 0x000fe20000000f00 */
[----:B------:R-:W-:Y:S01]  /*1090*/  ULDC.64 UR4, c[0x4][0x68] ;  /* 0x01001a0000047ab9 */ /* 0x000fe20000000a00 */
[----:B------:R-:W-:Y:S01]  /*10a0*/  ULDC.64 UR6, c[0x4][0x8] ;  /* 0x0100020000067ab9 */ /* 0x000fe20000000a00 */
[----:B01----:R-:W-:Y:S01]  /*10b0*/  MOV R4, UR4 ;  /* 0x0000000400047c02 */ /* 0x003fe20008000f00 */
[----:B------:R0:W1:Y:S01]  /*10c0*/  LDC.64 R14, c[0x4][R0] ;  /* 0x01000000000e7b82 */ /* 0x0000620000000a00 */
[----:B------:R-:W-:Y:S01]  /*10d0*/  IMAD.U32 R5, RZ, RZ, UR5 ;  /* 0x00000005ff057e24 */ /* 0x000fe2000f8e00ff */
[----:B------:R-:W-:Y:S01]  /*10e0*/  ULDC.64 UR4, c[0x4][0x70] ;  /* 0x01001c0000047ab9 */ /* 0x000fe20000000a00 */
[----:B------:R-:W-:Y:S01]  /*10f0*/  IMAD.U32 R10, RZ, RZ, UR6 ;  /* 0x00000006ff0a7e24 */ /* 0x000fe2000f8e00ff */
[----:B------:R-:W-:Y:S01]  /*1100*/  MOV R7, UR5 ;  /* 0x0000000500077c02 */ /* 0x000fe20008000f00 */
[----:B------:R-:W-:Y:S01]  /*1110*/  IMAD.U32 R6, RZ, RZ, UR4 ;  /* 0x00000004ff067e24 */ /* 0x000fe2000f8e00ff */
[----:B------:R-:W-:Y:S01]  /*1120*/  MOV R8, 0x1e1 ;  /* 0x000001e100087802 */ /* 0x000fe20000000f00 */
[----:B------:R-:W-:-:S02]  /*1130*/  IMAD.U32 R11, RZ, RZ, UR7 ;  /* 0x00000007ff0b7e24 */ /* 0x000fc4000f8e00ff */
[----:B------:R-:W-:Y:S02]  /*1140*/  IMAD.MOV.U32 R12, RZ, RZ, 0x1 ;  /* 0x00000001ff0c7424 */ /* 0x000fe400078e00ff */
[----:B0-----:R-:W-:-:S07]  /*1150*/  IMAD.MOV.U32 R13, RZ, RZ, RZ ;  /* 0x000000ffff0d7224 */ /* 0x001fce00078e00ff */
[----:B------:R-:W-:-:S07]  /*1160*/  LEPC R20, `(.L_x_13) ;  /* 0x000000001014794e */ /* 0x000fce0000000000 */
[----:B-1---5:R-:W-:Y:S05]  /*1170*/  CALL.ABS.NOINC R14 ;  /* 0x000000000e007343 */ /* 0x022fea0003c00000 */
.L_x_13:
[----:B------:R-:W-:-:S13]  /*1180*/  ISETP.NE.AND P0, PT, R166, 0x3, PT ;  /* 0x00000003a600780c */ /* 0x000fda0003f05270 */
[----:B------:R-:W-:Y:S05]  /*1190*/  @!P0 BRA `(.L_x_14) ;  /* 0x0000000000048947 */ /* 0x000fea0003800000 */
[----:B------:R-:W-:Y:S01]  /*11a0*/  BPT.TRAP 0x1 ;  /* 0x000000040000795c */ /* 0x000fe20000300000 */
.L_x_14:
[----:B------:R-:W-:Y:S01]  /*11b0*/  IMAD.U32 R0, RZ, RZ, UR38 ;  /* 0x00000026ff007e24 */ /* 0x000fe2000f8e00ff */
[----:B------:R-:W-:-:S04]  /*11c0*/  MOV R3, UR39 ;  /* 0x0000002700037c02 */ /* 0x000fc80008000f00 */
[----:B------:R-:W-:Y:S02]  /*11d0*/  LEA R3, R3, UR42, 0x3 ;  /* 0x0000002a03037c11 */ /* 0x000fe4000f8e18ff */
[----:B------:R-:W-:-:S04]  /*11e0*/  SHF.L.U32 R0, R0, 0x1f, RZ ;  /* 0x0000001f00007819 */ /* 0x000fc800000006ff */
[----:B------:R2:W3:Y:S01]  /*11f0*/  SYNCS.PHASECHK.TRANS64.TRYWAIT P1, [R3+URZ], R0 ;  /* 0x00000000030075a7 */ /* 0x0004e2000802017f */
[----:B------:R-:W-:Y:S05]  /*1200*/  @!P0 BRA `(.L_x_15) ;  /* 0x0000000000048947 */ /* 0x000fea0003800000 */
[----:B------:R-:W-:Y:S01]  /*1210*/  BPT.TRAP 0x1 ;  /* 0x000000040000795c */ /* 0x000fe20000300000 */
.L_x_15:
[----:B---3--:R-:W-:Y:S05]  /*1220*/  @P1 BRA `(.L_x_16) ;  /* 0x0000000000081947 */ /* 0x008fea0003800000 */
[----:B------:R-:W3:Y:S02]  /*1230*/  SYNCS.PHASECHK.TRANS64.TRYWAIT P1, [R3+URZ], R0 ;  /* 0x00000000030075a7 */ /* 0x000ee4000802017f */
[----:B---3--:R-:W-:Y:S05]  /*1240*/  @!P1 BRA `(.L_x_17) ;  /* 0x0000009800149947 */ /* 0x008fea0003800000 */
.L_x_16:
[----:B------:R-:W-:-:S04]  /*1250*/  UISETP.LT.AND UP0, UPT, UR40, 0x1, UPT ;  /* 0x000000012800788c */ /* 0x000fc8000bf01270 */
[----:B------:R-:W-:-:S04]  /*1260*/  USEL UR4, UR40, 0x1, UP0 ;  /* 0x0000000128047887 */ /* 0x000fc80008000000 */
[----:B------:R-:W-:-:S06]  /*1270*/  UIADD3 UR4, UR40, -UR4, URZ ;  /* 0x8000000428047290 */ /* 0x000fcc000fffe03f */
[----:B--23--:R-:W-:Y:S01]  /*1280*/  IMAD.U32 R0, RZ, RZ, UR4 ;  /* 0x00000004ff007e24 */ /* 0x00cfe2000f8e00ff */
[----:B------:R-:W-:Y:S05]  /*1290*/  WARPSYNC.ALL ;  /* 0x0000000000007948 */ /* 0x000fea0003800000 */
[----:B------:R-:W-:Y:S01]  /*12a0*/  ISETP.GE.AND P1, PT, R0, 0x1, PT ;  /* 0x000000010000780c */ /* 0x000fe20003f26270 */
[----:B------:R-:W-:Y:S01]  /*12b0*/  UIADD3 UR4, UR42, 0x60180, URZ ;  /* 0x000601802a047890 */ /* 0x000fe2000fffe03f */
[----:B------:R-:W-:Y:S01]  /*12c0*/  WARPGROUP.ARRIVE ;  /* 0x00000000000079c5 */ /* 0x000fe20000000000 */
[----:B------:R-:W-:Y:S01]  /*12d0*/  UMOV UR9, 0x40000040 ;  /* 0x4000004000097882 */ /* 0x000fe20000000000 */
[----:B------:R-:W-:Y:S01]  /*12e0*/  UMOV UR11, 0x40000040 ;  /* 0x40000040000b7882 */ /* 0x000fe20000000000 */
[----:B------:R-:W-:Y:S01]  /*12f0*/  USHF.R.U32.HI UR4, URZ, 0x4, UR4 ;  /* 0x000000043f047899 */ /* 0x000fe20008011604 */
[----:B------:R-:W-:Y:S01]  /*1300*/  UMOV UR15, UR11 ;  /* 0x0000000b000f7c82 */ /* 0x000fe20008000000 */
[----:B------:R-:W-:-:S02]  /*1310*/  UMOV UR13, 0x40000040 ;  /* 0x40000040000d7882 */ /* 0x000fc40000000000 */
[----:B------:R-:W-:Y:S02]  /*1320*/  ULOP3.LUT UR5, UR4, 0x3fff, URZ, 0xc0, !UPT ;  /* 0x00003fff04057892 */ /* 0x000fe4000f8ec03f */
[----:B------:R-:W-:Y:S02]  /*1330*/  ULOP3.LUT UR4, UR41, 0x10000, URZ, 0xfc, !UPT ;  /* 0x0001000029047892 */ /* 0x000fe4000f8efc3f */
[----:B------:R-:W-:Y:S02]  /*1340*/  ULOP3.LUT UR5, UR5, 0x10000, URZ, 0xfc, !UPT ;  /* 0x0001000005057892 */ /* 0x000fe4000f8efc3f */
[----:B------:R-:W-:Y:S02]  /*1350*/  ULEA UR8, UR39, UR4, 0xc ;  /* 0x0000000427087291 */ /* 0x000fe4000f8e603f */
[----:B------:R-:W-:Y:S02]  /*1360*/  ULEA UR6, UR39, UR5, 0xb ;  /* 0x0000000527067291 */ /* 0x000fe4000f8e583f */
[----:B------:R-:W-:-:S05]  /*1370*/  UIADD3 UR12, UR8, 0x400, URZ ;  /* 0x00000400080c7890 */ /* 0x000fca000fffe03f */
[----:B------:R-:W-:Y:S02]  /*1380*/  UMOV UR10, UR6 ;  /* 0x00000006000a7c82 */ /* 0x000fe40008000000 */
[----:B------:R-:W-:Y:S01]  /*1390*/  HGMMA.64x128x8.F32.TF32 R88, gdesc[UR8], RZ, !UPT, gsb0 ;  /* 0x05e00000085879f0 */ /* 0x000fe2000c0028ff */
[----:B------:R-:W-:Y:S02]  /*13a0*/  UMOV UR14, UR10 ;  /* 0x0000000a000e7c82 */ /* 0x000fe40008000000 */
[----:B------:R-:W-:Y:S02]  /*13b0*/  WARPGROUP.DEPBAR.LE gsb0, 0x0 ;  /* 0x00008000000079c5 */ /* 0x000fe40000010000 */
[----:B------:R-:W-:-:S07]  /*13c0*/  WARPGROUP.ARRIVE ;  /* 0x00000000000079c5 */ /* 0x000fce0000000000 */
[----:B------:R-:W-:Y:S01]  /*13d0*/  HGMMA.64x128x8.F32.TF32 R24, gdesc[UR12], RZ, !UPT, gsb0 ;  /* 0x05e000000c1879f0 */ /* 0x000fe2000c0028ff */
[----:B------:R-:W-:Y:S02]  /*13e0*/  UIADD3 UR12, UR8, 0x2, URZ ;  /* 0x00000002080c7890 */ /* 0x000fe4000fffe03f */
[----:B------:R-:W-:Y:S01]  /*13f0*/  UIADD3 UR14, UR6, 0x2, URZ ;  /* 0x00000002060e7890 */ /* 0x000fe2000fffe03f */
[----:B------:R-:W-:Y:S01]  /*1400*/  UMOV UR13, 0x40000040 ;  /* 0x40000040000d7882 */ /* 0x000fe20000000000 */
[----:B------:R-:W-:Y:S01]  /*1410*/  UMOV UR15, 0x40000040 ;  /* 0x40000040000f7882 */ /* 0x000fe20000000000 */
[----:B------:R-:W-:Y:S02]  /*1420*/  WARPGROUP.DEPBAR.LE gsb0, 0x0 ;  /* 0x00008000000079c5 */ /* 0x000fe40000010000 */
[----:B------:R-:W-:-:S06]  /*1430*/  WARPGROUP.ARRIVE ;  /* 0x00000000000079c5 */ /* 0x000fcc0000000000 */
[----:B------:R-:W-:Y:S01]  /*1440*/  HGMMA.64x128x8.F32.TF32 R88, gdesc[UR12], R88, gsb0 ;  /* 0x05e000000c5879f0 */ /* 0x000fe20008002858 */
[----:B------:R-:W-:Y:S01]  /*1450*/  UIADD3 UR12, UR8, 0x402, URZ ;  /* 0x00000402080c7890 */ /* 0x000fe2000fffe03f */
[----:B------:R-:W-:Y:S01]  /*1460*/  UMOV UR13, 0x40000040 ;  /* 0x40000040000d7882 */ /* 0x000fe20000000000 */
[----:B------:R-:W-:Y:S02]  /*1470*/  WARPGROUP.DEPBAR.LE gsb0, 0x0 ;  /* 0x00008000000079c5 */ /* 0x000fe40000010000 */
[----:B------:R-:W-:-:S07]  /*1480*/  WARPGROUP.ARRIVE ;  /* 0x00000000000079c5 */ /* 0x000fce0000000000 */
[----:B------:R-:W-:Y:S01]  /*1490*/  HGMMA.64x128x8.F32.TF32 R24, gdesc[UR12], R24, gsb0 ;  /* 0x05e000000c1879f0 */ /* 0x000fe20008002818 */
        /* <DEDUP_REMOVED lines=71> */
[----:B------:R-:W-:Y:S03]  /*1910*/  HGMMA.64x128x8.F32.TF32 R24, gdesc[UR12], R24, gsb0 ;  /* 0x05e000000c1879f0 */ /* 0x000fe60008002818 */
[----:B------:R-:W-:Y:S02]  /*1920*/  WARPGROUP.DEPBAR.LE gsb0, 0x0 ;  /* 0x00008000000079c5 */ /* 0x000fe40000010000 */
[----:B------:R-:W-:Y:S05]  /*1930*/  @!P1 BRA `(.L_x_18) ;  /* 0x00000008002c9947 */ /* 0x000fea0003800000 */
[----:B------:R-:W-:-:S04]  /*1940*/  UIADD3 UR6, UR39, 0x1, URZ ;  /* 0x0000000127067890 */ /* 0x000fc8000fffe03f */
[----:B------:R-:W-:-:S04]  /*1950*/  UISETP.NE.AND UP0, UPT, UR6, 0x6, UPT ;  /* 0x000000060600788c */ /* 0x000fc8000bf05270 */
[----:B------:R-:W-:Y:S02]  /*1960*/  USEL UR7, URZ, 0x1, UP0 ;  /* 0x000000013f077887 */ /* 0x000fe40008000000 */
[----:B------:R-:W-:Y:S02]  /*1970*/  USEL UR6, UR6, URZ, UP0 ;  /* 0x0000003f06067287 */ /* 0x000fe40008000000 */
[----:B------:R-:W-:-:S06]  /*1980*/  ULOP3.LUT UR7, UR38, UR7, URZ, 0x3c, !UPT ;  /* 0x0000000726077292 */ /* 0x000fcc000f8e3c3f */
[----:B01----:R-:W-:Y:S01]  /*1990*/  MOV R5, UR7 ;  /* 0x0000000700057c02 */ /* 0x003fe20008000f00 */
[----:B------:R-:W-:-:S06]  /*19a0*/  UMOV UR7, UR39 ;  /* 0x0000002700077c82 */ /* 0x000fcc0008000000 */
.L_x_25:
[----:B01----:R-:W-:Y:S05]  /*19b0*/  @!P0 BRA `(.L_x_19) ;  /* 0x0000000000048947 */ /* 0x003fea0003800000 */
[----:B------:R-:W-:Y:S01]  /*19c0*/  BPT.TRAP 0x1 ;  /* 0x000000040000795c */ /* 0x000fe20000300000 */
.L_x_19:
[----:B------:R-:W0:Y:S01]  /*19d0*/  S2UR UR9, SR_CgaCtaId ;  /* 0x00000000000979c3 */ /* 0x000e220000008800 */
[----:B------:R-:W-:Y:S01]  /*19e0*/  UMOV UR8, 0x400 ;  /* 0x0000040000087882 */ /* 0x000fe20000000000 */
[----:B------:R-:W-:Y:S01]  /*19f0*/  SHF.L.U32 R3, R5, 0x1f, RZ ;  /* 0x0000001f05037819 */ /* 0x000fe200000006ff */
[----:B0-----:R-:W-:-:S04]  /*1a00*/  ULEA UR8, UR9, UR8, 0x18 ;  /* 0x0000000809087291 */ /* 0x001fc8000f8ec03f */
[----:B------:R-:W-:-:S09]  /*1a10*/  ULEA UR9, UR6, UR8, 0x3 ;  /* 0x0000000806097291 */ /* 0x000fd2000f8e183f */
[----:B------:R0:W1:Y:S01]  /*1a20*/  SYNCS.PHASECHK.TRANS64.TRYWAIT P1, [UR9], R3 ;  /* 0x00000003ff0075a7 */ /* 0x0000620008020149 */
[----:B------:R-:W-:Y:S05]  /*1a30*/  @!P0 BRA `(.L_x_20) ;  /* 0x0000000000048947 */ /* 0x000fea0003800000 */
[----:B------:R-:W-:Y:S01]  /*1a40*/  BPT.TRAP 0x1 ;  /* 0x000000040000795c */ /* 0x000fe20000300000 */
.L_x_20:
[----:B-1----:R-:W-:Y:S05]  /*1a50*/  @P1 BRA `(.L_x_21) ;  /* 0x0000000000081947 */ /* 0x002fea0003800000 */
[----:B------:R-:W1:Y:S02]  /*1a60*/  SYNCS.PHASECHK.TRANS64.TRYWAIT P1, [UR9], R3 ;  /* 0x00000003ff0075a7 */ /* 0x000e640008020149 */
[----:B-1----:R-:W-:Y:S05]  /*1a70*/  @!P1 BRA `(.L_x_22) ;  /* 0x00000090001c9947 */ /* 0x002fea0003800000 */
.L_x_21:
[----:B------:R-:W-:Y:S01]  /*1a80*/  ULEA UR12, UR6, UR4, 0xc ;  /* 0x00000004060c7291 */ /* 0x000fe2000f8e603f */
[----:B------:R-:W-:Y:S01]  /*1a90*/  WARPGROUP.ARRIVE ;  /* 0x00000000000079c5 */ /* 0x000fe20000000000 */
[----:B------:R-:W-:Y:S01]  /*1aa0*/  ULEA UR10, UR6, UR5, 0xb ;  /* 0x00000005060a7291 */ /* 0x000fe2000f8e583f */
[----:B------:R-:W-:Y:S01]  /*1ab0*/  UMOV UR13, 0x40000040 ;  /* 0x40000040000d7882 */ /* 0x000fe20000000000 */
[----:B------:R-:W-:Y:S01]  /*1ac0*/  UMOV UR15, 0x40000040 ;  /* 0x40000040000f7882 */ /* 0x000fe20000000000 */
[----:B------:R-:W-:Y:S01]  /*1ad0*/  UIADD3 UR16, UR12, 0x400, URZ ;  /* 0x000004000c107890 */ /* 0x000fe2000fffe03f */
[----:B------:R-:W-:-:S03]  /*1ae0*/  UMOV UR19, UR15 ;  /* 0x0000000f00137c82 */ /* 0x000fc60008000000 */
[----:B------:R-:W-:Y:S01]  /*1af0*/  UMOV UR14, UR10 ;  /* 0x0000000a000e7c82 */ /* 0x000fe20008000000 */
[----:B------:R-:W-:Y:S01]  /*1b00*/  UMOV UR17, 0x40000040 ;  /* 0x4000004000117882 */ /* 0x000fe20000000000 */
[----:B------:R-:W-:Y:S01]  /*1b10*/  HGMMA.64x128x8.F32.TF32 R88, gdesc[UR12], R88, gsb0 ;  /* 0x05e000000c5879f0 */ /* 0x000fe20008002858 */
[----:B------:R-:W-:Y:S02]  /*1b20*/  UMOV UR18, UR14 ;  /* 0x0000000e00127c82 */ /* 0x000fe40008000000 */
        /* <DEDUP_REMOVED lines=89> */
[----:B------:R-:W-:Y:S01]  /*20c0*/  BPT.TRAP 0x1 ;  /* 0x000000040000795c */ /* 0x000fe20000300000 */
.L_x_23:
[----:B------:R-:W-:Y:S01]  /*20d0*/  ULEA UR8, UR7, UR8, 0x3 ;  /* 0x0000000807087291 */ /* 0x000fe2000f8e183f */
[----:B------:R-:W-:-:S03]  /*20e0*/  ISETP.GT.U32.AND P1, PT, R19, 0x1, PT ;  /* 0x000000011300780c */ /* 0x000fc60003f24070 */
[----:B------:R-:W-:-:S04]  /*20f0*/  UIADD3 UR8, UR8, 0x30, URZ ;  /* 0x0000003008087890 */ /* 0x000fc8000fffe03f */
[----:B------:R-:W-:-:S09]  /*2100*/  UPRMT UR8, URZ, 0x654, UR8 ;  /* 0x000006543f087896 */ /* 0x000fd20008000008 */
[----:B------:R-:W-:Y:S01]  /*2110*/  SYNCS.ARRIVE.TRANS64.RED.A1T0 RZ, [UR8], RZ ;  /* 0x000000ffffff79a7 */ /* 0x000fe20008100408 */
[----:B------:R-:W-:Y:S05]  /*2120*/  @P1 BRA `(.L_x_24) ;  /* 0x0000000000041947 */ /* 0x000fea0003800000 */
[----:B------:R-:W-:Y:S01]  /*2130*/  BPT.TRAP 0x1 ;  /* 0x000000040000795c */ /* 0x000fe20000300000 */
.L_x_24:
[----:B------:R-:W-:Y:S01]  /*2140*/  UIADD3 UR6, UR6, 0x1, URZ ;  /* 0x0000000106067890 */ /* 0x000fe2000fffe03f */
[C---:B------:R-:W-:Y:S01]  /*2150*/  ISETP.GT.AND P1, PT, R0.reuse, 0x1, PT ;  /* 0x000000010000780c */ /* 0x040fe20003f24270 */
[----:B------:R-:W-:Y:S01]  /*2160*/  UIADD3 UR7, UR7, 0x1, URZ ;  /* 0x0000000107077890 */ /* 0x000fe2000fffe03f */
[----:B------:R-:W-:Y:S01]  /*2170*/  VIADD R0, R0, 0xffffffff ;  /* 0xffffffff00007836 */ /* 0x000fe20000000000 */
[----:B------:R-:W-:Y:S02]  /*2180*/  UISETP.NE.AND UP0, UPT, UR6, 0x6, UPT ;  /* 0x000000060600788c */ /* 0x000fe4000bf05270 */
[----:B------:R-:W-:Y:S02]  /*2190*/  UISETP.NE.AND UP1, UPT, UR7, 0x6, UPT ;  /* 0x000000060700788c */ /* 0x000fe4000bf25270 */
[----:B------:R-:W-:Y:S02]  /*21a0*/  USEL UR8, URZ, 0x1, UP0 ;  /* 0x000000013f087887 */ /* 0x000fe40008000000 */
[----:B------:R-:W-:-:S02]  /*21b0*/  USEL UR6, UR6, URZ, UP0 ;  /* 0x0000003f06067287 */ /* 0x000fc40008000000 */
[----:B------:R-:W-:Y:S02]  /*21c0*/  USEL UR7, UR7, URZ, UP1 ;  /* 0x0000003f07077287 */ /* 0x000fe40008800000 */
[----:B------:R-:W-:Y:S01]  /*21d0*/  LOP3.LUT R5, R5, UR8, RZ, 0x3c, !PT ;  /* 0x0000000805057c12 */ /* 0x000fe2000f8e3cff */
[----:B------:R-:W-:Y:S09]  /*21e0*/  @P1 BRA `(.L_x_25) ;  /* 0xfffffff400f01947 */ /* 0x000ff2000383ffff */
.L_x_18:
[----:B------:R-:W2:Y:S02]  /*21f0*/  LDC R0, c[0x0][0x28c] ;  /* 0x0000a300ff007b82 */ /* 0x000ea40000000800 */
[----:B--2---:R-:W-:-:S13]  /*2200*/  ISETP.GE.AND P1, PT, R0, 0x1, PT ;  /* 0x000000010000780c */ /* 0x004fda0003f26270 */
[----:B------:R-:W-:Y:S05]  /*2210*/  @!P1 BRA `(.L_x_26) ;  /* 0x0000000000489947 */ /* 0x000fea0003800000 */
[----:B------:R-:W-:Y:S05]  /*2220*/  @!P0 BRA `(.L_x_27) ;  /* 0x0000000000048947 */ /* 0x000fea0003800000 */
[----:B------:R-:W-:Y:S01]  /*2230*/  BPT.TRAP 0x1 ;  /* 0x000000040000795c */ /* 0x000fe20000300000 */
.L_x_27:
[----:B------:R-:W2:Y:S01]  /*2240*/  S2UR UR7, SR_CgaCtaId ;  /* 0x00000000000779c3 */ /* 0x000ea20000008800 */
[----:B------:R-:W-:Y:S01]  /*2250*/  UISETP.LT.AND UP0, UPT, UR40, 0x1, UPT ;  /* 0x000000012800788c */ /* 0x000fe2000bf01270 */
[----:B------:R-:W-:-:S03]  /*2260*/  ISETP.GT.U32.AND P0, PT, R19, 0x1, PT ;  /* 0x000000011300780c */ /* 0x000fc60003f04070 */
[----:B------:R-:W-:-:S04]  /*2270*/  USEL UR6, UR40, 0x1, UP0 ;  /* 0x0000000128067887 */ /* 0x000fc80008000000 */
[----:B------:R-:W-:-:S04]  /*2280*/  UIADD3 UR6, UR39, UR40, -UR6 ;  /* 0x0000002827067290 */ /* 0x000fc8000fffe806 */
[----:B------:R-:W-:-:S04]  /*2290*/  UIMAD.WIDE.U32 UR4, UR6, -0x55555555, URZ ;  /* 0xaaaaaaab060478a5 */ /* 0x000fc8000f8e003f */
[----:B------:R-:W-:-:S03]  /*22a0*/  USHF.R.U32.HI UR4, URZ, 0x2, UR5 ;  /* 0x000000023f047899 */ /* 0x000fc60008011605 */
[----:B------:R-:W-:Y:S01]  /*22b0*/  UMOV UR5, 0x400 ;  /* 0x0000040000057882 */ /* 0x000fe20000000000 */
[----:B------:R-:W-:Y:S02]  /*22c0*/  UIMAD UR6, UR4, -0x6, UR6 ;  /* 0xfffffffa040678a4 */ /* 0x000fe4000f8e0206 */
[----:B--2---:R-:W-:-:S04]  /*22d0*/  ULEA UR5, UR7, UR5, 0x18 ;  /* 0x0000000507057291 */ /* 0x004fc8000f8ec03f */
[----:B------:R-:W-:-:S04]  /*22e0*/  ULEA UR6, UR6, UR5, 0x3 ;  /* 0x0000000506067291 */ /* 0x000fc8000f8e183f */
[----:B------:R-:W-:-:S04]  /*22f0*/  UIADD3 UR6, UR6, 0x30, URZ ;  /* 0x0000003006067890 */ /* 0x000fc8000fffe03f */
[----:B------:R-:W-:-:S09]  /*2300*/  UPRMT UR6, URZ, 0x654, UR6 ;  /* 0x000006543f067896 */ /* 0x000fd20008000006 */
[----:B------:R-:W-:Y:S01]  /*2310*/  SYNCS.ARRIVE.TRANS64.RED.A1T0 RZ, [UR6], RZ ;  /* 0x000000ffffff79a7 */ /* 0x000fe20008100406 */
[----:B------:R-:W-:Y:S05]  /*2320*/  @P0 BRA `(.L_x_26) ;  /* 0x0000000000040947 */ /* 0x000fea0003800000 */
[----:B------:R-:W-:Y:S01]  /*2330*/  BPT.TRAP 0x1 ;  /* 0x000000040000795c */ /* 0x000fe20000300000 */
.L_x_26:
[----:B------:R-:W2:Y:S01]  /*2340*/  LDC R6, c[0x0][0x288] ;  /* 0x0000a200ff067b82 */ /* 0x000ea20000000800 */
[----:B01----:R-:W-:Y:S01]  /*2350*/  LOP3.LUT R4, R18, 0x60, RZ, 0xc0, !PT ;  /* 0x0000006012047812 */ /* 0x003fe200078ec0ff */
[----:B------:R-:W-:Y:S01]  /*2360*/  UIADD3 UR39, UR40, UR39, URZ ;  /* 0x0000002728277290 */ /* 0x000fe2000fffe03f */
[----:B------:R-:W-:Y:S01]  /*2370*/  SHF.L.U32 R13, R153, 0x7, RZ ;  /* 0x00000007990d7819 */ /* 0x000fe200000006ff */
[----:B------:R-:W-:Y:S01]  /*2380*/  IMAD.SHL.U32 R15, R152, 0x100, RZ ;  /* 0x00000100980f7824 */ /* 0x000fe200078e00ff */
[----:B------:R-:W-:Y:S01]  /*2390*/  SHF.R.U32.HI R10, RZ, 0x1, R4 ;  /* 0x00000001ff0a7819 */ /* 0x000fe20000011604 */
[----:B------:R-:W-:Y:S01]  /*23a0*/  UISETP.GT.U32.AND UP0, UPT, UR39, 0x5, UPT ;  /* 0x000000052700788c */ /* 0x000fe2000bf04070 */
[----:B------:R-:W-:Y:S01]  /*23b0*/  LOP3.LUT R4, R18, 0x3, RZ, 0xc0, !PT ;  /* 0x0000000312047812 */ /* 0x000fe200078ec0ff */
[----:B------:R-:W-:Y:S01]  /*23c0*/  ULDC UR7, c[0x0][0x284] ;  /* 0x0000a10000077ab9 */ /* 0x000fe20000000800 */
[----:B------:R-:W-:Y:S01]  /*23d0*/  SHF.R.U32.HI R3, RZ, 0x2, R18 ;  /* 0x00000002ff037819 */ /* 0x000fe20000011612 */
[----:B------:R-:W-:Y:S01]  /*23e0*/  UISETP.LT.U32.AND UP0, UPT, UR40, 0x6, UP0 ;  /* 0x000000062800788c */ /* 0x000fe20008701070 */
[----:B------:R-:W-:Y:S01]  /*23f0*/  LOP3.LUT R0, R22, 0x1, RZ, 0xc0, !PT ;  /* 0x0000000116007812 */ /* 0x000fe200078ec0ff */
[----:B------:R-:W-:Y:S01]  /*2400*/  UISETP.GE.U32.AND UP1, UPT, UR40, 0x6, UPT ;  /* 0x000000062800788c */ /* 0x000fe2000bf26070 */
[----:B------:R-:W-:Y:S01]  /*2410*/  LOP3.LUT R3, R3, 0x7, RZ, 0xc0, !PT ;  /* 0x0000000703037812 */ /* 0x000fe200078ec0ff */
[----:B------:R-:W-:Y:S01]  /*2420*/  ULDC.64 UR8, c[0x0][0x5d0] ;  /* 0x0001740000087ab9 */ /* 0x000fe20000000a00 */
[----:B------:R-:W-:Y:S01]  /*2430*/  SHF.R.S32.HI R21, RZ, 0x1f, R23 ;  /* 0x0000001fff157819 */ /* 0x000fe20000011417 */
[----:B------:R-:W-:Y:S01]  /*2440*/  IMAD.SHL.U32 R8, R0, 0x40, RZ ;  /* 0x0000004000087824 */ /* 0x000fe200078e00ff */
[----:B------:R-:W-:Y:S01]  /*2450*/  IADD3 R5, RZ, -R10, -R3 ;  /* 0x8000000aff057210 */ /* 0x000fe20007ffe803 */
[----:B------:R-:W-:-:S02]  /*2460*/  UIMAD.WIDE.U32 UR4, UR39, -0x55555555, URZ ;  /* 0xaaaaaaab270478a5 */ /* 0x000fc4000f8e003f */
[----:B------:R-:W-:Y:S01]  /*2470*/  USEL UR6, URZ, 0x1, !UP0 ;  /* 0x000000013f067887 */ /* 0x000fe2000c000000 */
[----:B------:R-:W-:Y:S01]  /*2480*/  LOP3.LUT R3, R8, 0x40, R3, 0xe2, !PT ;  /* 0x0000004008037812 */ /* 0x000fe200078ee203 */
[----:B------:R-:W-:Y:S01]  /*2490*/  IMAD.WIDE R8, R152, 0x100, RZ ;  /* 0x0000010098087825 */ /* 0x000fe200078e02ff */
[----:B------:R-:W-:Y:S01]  /*24a0*/  USHF.R.U32.HI UR4, URZ, 0x2, UR5 ;  /* 0x000000023f047899 */ /* 0x000fe20008011605 */
[----:B--2---:R-:W-:Y:S01]  /*24b0*/  ISETP.GE.AND P0, PT, R13, R6, PT ;  /* 0x000000060d00720c */ /* 0x004fe20003f06270 */
[----:B------:R-:W-:Y:S01]  /*24c0*/  ULOP3.LUT UR38, UR38, UR6, URZ, 0x3c, !UPT ;  /* 0x0000000626267292 */ /* 0x000fe2000f8e3c3f */
[----:B------:R-:W-:Y:S01]  /*24d0*/  IMAD R12, R4, -0x2, R6 ;  /* 0xfffffffe040c7824 */ /* 0x000fe200078e0206 */
[----:B------:R-:W-:Y:S01]  /*24e0*/  LOP3.LUT R153, R8, R3, R10, 0xfe, !PT ;  /* 0x0000000308997212 */ /* 0x000fe200078efe0a */
[----:B------:R-:W-:Y:S01]  /*24f0*/  IMAD.SHL.U32 R6, R18, 0x2, RZ ;  /* 0x0000000212067824 */ /* 0x000fe200078e00ff */
[----:B------:R-:W-:Y:S01]  /*2500*/  ISETP.GE.OR P0, PT, R15, UR7, P0 ;  /* 0x000000070f007c0c */ /* 0x000fe20008706670 */
[----:B------:R-:W-:Y:S01]  /*2510*/  IMAD R4, R21, UR8, RZ ;  /* 0x0000000815047c24 */ /* 0x000fe2000f8e02ff */
[----:B------:R-:W-:Y:S01]  /*2520*/  UIMAD UR39, UR4, -0x6, UR39 ;  /* 0xfffffffa042778a4 */ /* 0x000fe2000f8e0227 */
[----:B------:R-:W-:Y:S01]  /*2530*/  IMAD R0, R0, -0x40, R5 ;  /* 0xffffffc000007824 */ /* 0x000fe200078e0205 */
[----:B------:R-:W-:Y:S01]  /*2540*/  LOP3.LUT R6, R13, 0x6, R6, 0xf8, !PT ;  /* 0x000000060d067812 */ /* 0x000fe200078ef806 */
[----:B------:R-:W-:Y:S01]  /*2550*/  IMAD R11, R23, UR9, R4 ;  /* 0x00000009170b7c24 */ /* 0x000fe2000f8e0204 */
[----:B------:R-:W-:Y:S01]  /*2560*/  @UP1 ULOP3.LUT UR38, UR38, 0x1, UR4, 0x78, !UPT ;  /* 0x0000000126261892 */ /* 0x000fe2000f8e7804 */
[----:B------:R-:W-:Y:S01]  /*2570*/  IMAD.MOV.U32 R152, RZ, RZ, -0x1 ;  /* 0xffffffffff987424 */ /* 0x000fe200078e00ff */
[----:B------:R-:W-:-:S02]  /*2580*/  SHF.R.S32.HI R7, RZ, 0x1f, R6 ;  /* 0x0000001fff077819 */ /* 0x000fc40000011406 */
[----:B------:R-:W-:Y:S01]  /*2590*/  IADD3 R3, -R15, UR7, R0 ;  /* 0x000000070f037c10 */ /* 0x000fe2000fffe100 */
[----:B------:R-:W-:Y:S02]  /*25a0*/  IMAD.IADD R0, R12, 0x1, -R13 ;  /* 0x000000010c007824 */ /* 0x000fe400078e0a0d */
[----:B------:R-:W-:-:S05]  /*25b0*/  IMAD.WIDE.U32 R4, R23, UR8, R6 ;  /* 0x0000000817047c25 */ /* 0x000fca000f8e0006 */
[----:B------:R-:W-:Y:S02]  /*25c0*/  IADD3 R11, R5, R11, RZ ;  /* 0x0000000b050b7210 */ /* 0x000fe40007ffe0ff */
[----:B------:R-:W-:Y:S01]  /*25d0*/  MOV R10, R4 ;  /* 0x00000004000a7202 */ /* 0x000fe20000000f00 */
[----:B------:R-:W-:Y:S06]  /*25e0*/  @P0 BRA `(.L_x_28) ;  /* 0x0000006400800947 */ /* 0x000fec0003800000 */
[----:B------:R-:W0:Y:S01]  /*25f0*/  LDC.64 R4, c[0x0][0x5c8] ;  /* 0x00017200ff047b82 */ /* 0x000e220000000a00 */
[----:B-----5:R-:W-:Y:S01]  /*2600*/  FSETP.NEU.AND P1, PT, R155, RZ, PT ;  /* 0x000000ff9b00720b */ /* 0x020fe20003f2d000 */
[----:B------:R-:W-:Y:S01]  /*2610*/  BSSY B0, `(.L_x_28) ;  /* 0x000065d000007945 */ /* 0x000fe20003800000 */
[----:B------:R-:W-:-:S04]  /*2620*/  ISETP.GT.AND P0, PT, R3, RZ, PT ;  /* 0x000000ff0300720c */ /* 0x000fc80003f04270 */
[----:B------:R-:W-:Y:S01]  /*2630*/  ISETP.GT.AND P3, PT, R0, RZ, P0 ;  /* 0x000000ff0000720c */ /* 0x000fe20000764270 */
[-C--:B0-----:R-:W-:Y:S02]  /*2640*/  IMAD R12, R9, R4.reuse, RZ ;  /* 0x00000004090c7224 */ /* 0x081fe400078e02ff */
[----:B------:R-:W-:-:S04]  /*2650*/  IMAD.WIDE.U32 R168, R153, R4, R10 ;  /* 0x0000000499a87225 */ /* 0x000fc800078e000a */
[----:B------:R-:W-:-:S04]  /*2660*/  IMAD R11, R153, R5, R12 ;  /* 0x00000005990b7224 */ /* 0x000fc800078e020c */
[----:B------:R-:W-:Y:S01]  /*2670*/  IMAD.IADD R171, R169, 0x1, R11 ;  /* 0x00000001a9ab7824 */ /* 0x000fe200078e020b */
[----:B------:R-:W-:Y:S06]  /*2680*/  @!P1 BRA `(.L_x_29) ;  /* 0x0000004800309947 */ /* 0x000fec0003800000 */
[----:B------:R-:W0:Y:S01]  /*2690*/  LDC.64 R14, c[0x0][0x5b8] ;  /* 0x00016e00ff0e7b82 */ /* 0x000e220000000a00 */
[----:B------:R-:W-:-:S07]  /*26a0*/  ULDC.64 UR4, c[0x0][0x5c0] ;  /* 0x0001700000047ab9 */ /* 0x000fce0000000a00 */
[----:B------:R-:W1:Y:S08]  /*26b0*/  LDC.64 R156, c[0x0][0x5b0] ;  /* 0x00016c00ff9c7b82 */ /* 0x000e700000000a00 */
[----:B------:R-:W2:Y:S01]  /*26c0*/  LDC.64 R10, c[0x0][0x5a8] ;  /* 0x00016a00ff0a7b82 */ /* 0x000ea20000000a00 */
[-C--:B0-----:R-:W-:Y:S02]  /*26d0*/  IMAD R12, R21, R14.reuse, RZ ;  /* 0x0000000e150c7224 */ /* 0x081fe400078e02ff */
[----:B------:R-:W-:-:S04]  /*26e0*/  IMAD.WIDE.U32 R158, R23, R14, R6 ;  /* 0x0000000e179e7225 */ /* 0x000fc800078e0006 */
[----:B------:R-:W-:Y:S01]  /*26f0*/  IMAD R15, R23, R15, R12 ;  /* 0x0000000f170f7224 */ /* 0x000fe200078e020c */
[----:B------:R-:W-:Y:S01]  /*2700*/  MOV R20, R158 ;  /* 0x0000009e00147202 */ /* 0x000fe20000000f00 */
[-C--:B-1----:R-:W-:Y:S02]  /*2710*/  IMAD R12, R9, R156.reuse, RZ ;  /* 0x0000009c090c7224 */ /* 0x082fe400078e02ff */
[----:B------:R-:W-:Y:S02]  /*2720*/  IMAD.IADD R21, R159, 0x1, R15 ;  /* 0x000000019f157824 */ /* 0x000fe400078e020f */
[C---:B------:R-:W-:Y:S02]  /*2730*/  IMAD R167, R153.reuse, R157, R12 ;  /* 0x0000009d99a77224 */ /* 0x040fe400078e020c */
[----:B------:R-:W-:-:S04]  /*2740*/  IMAD.WIDE.U32 R12, R153, R156, R20 ;  /* 0x0000009c990c7225 */ /* 0x000fc800078e0014 */
[----:B------:R-:W-:Y:S01]  /*2750*/  IMAD.IADD R13, R13, 0x1, R167 ;  /* 0x000000010d0d7824 */ /* 0x000fe200078e02a7 */
[----:B--2---:R-:W-:-:S04]  /*2760*/  LEA R162, P1, R12, R10, 0x2 ;  /* 0x0000000a0ca27211 */ /* 0x004fc800078210ff */
[----:B------:R-:W-:-:S05]  /*2770*/  LEA.HI.X R163, R12, R11, R13, 0x2, P1 ;  /* 0x0000000b0ca37211 */ /* 0x000fca00008f140d */
[----:B------:R0:W2:Y:S01]  /*2780*/  @P3 LDG.E.LTC128B R174, desc[UR36][R162.64] ;  /* 0x00000024a2ae3981 */ /* 0x0000a2000c1e1920 */
[----:B------:R-:W-:Y:S01]  /*2790*/  IMAD.WIDE.U32 R160, R153, R156, R6 ;  /* 0x0000009c99a07225 */ /* 0x000fe200078e0006 */
[----:B------:R-:W-:Y:S01]  /*27a0*/  ISETP.GT.AND P5, PT, R0, 0x1, P0 ;  /* 0x000000010000780c */ /* 0x000fe200007a4270 */
[----:B------:R-:W-:Y:S01]  /*27b0*/  BSSY B1, `(.L_x_30) ;  /* 0x0000016000017945 */ /* 0x000fe20003800000 */
[----:B------:R-:W-:Y:S01]  /*27c0*/  LEA R12, P1, R168, UR4, 0x2 ;  /* 0x00000004a80c7c11 */ /* 0x000fe2000f8210ff */
[----:B------:R-:W-:-:S03]  /*27d0*/  IMAD.IADD R161, R167, 0x1, R161 ;  /* 0x00000001a7a17824 */ /* 0x000fc600078e02a1 */
[----:B------:R-:W-:Y:S01]  /*27e0*/  LEA.HI.X R13, R168, UR5, R171, 0x2, P1 ;  /* 0x00000005a80d7c11 */ /* 0x000fe200088f14ab */
[----:B------:R-:W-:Y:S01]  /*27f0*/  IMAD.WIDE.U32 R164, R23, R14, R160 ;  /* 0x0000000e17a47225 */ /* 0x000fe200078e00a0 */
[C---:B------:R-:W-:Y:S02]  /*2800*/  SHF.L.U64.HI R161, R156.reuse, 0x3, R157 ;  /* 0x000000039ca17819 */ /* 0x040fe4000001029d */
[----:B------:R-:W-:Y:S01]  /*2810*/  SHF.L.U32 R160, R156, 0x3, RZ ;  /* 0x000000039ca07819 */ /* 0x000fe200000006ff */
[----:B------:R-:W-:Y:S01]  /*2820*/  IMAD.IADD R165, R15, 0x1, R165 ;  /* 0x000000010fa57824 */ /* 0x000fe200078e02a5 */
[----:B0-----:R-:W-:-:S03]  /*2830*/  LEA R162, P1, R164, R10, 0x2 ;  /* 0x0000000aa4a27211 */ /* 0x001fc600078210ff */
[----:B------:R-:W-:-:S04]  /*2840*/  IMAD.WIDE.U32 R172, R153, R156, R160 ;  /* 0x0000009c99ac7225 */ /* 0x000fc800078e00a0 */
[----:B------:R-:W-:Y:S02]  /*2850*/  IMAD.IADD R167, R167, 0x1, R173 ;  /* 0x00000001a7a77824 */ /* 0x000fe400078e02ad */
[----:B--2---:R-:W-:-:S04]  /*2860*/  FMUL R163, R174, R155 ;  /* 0x0000009baea37220 */ /* 0x004fc80000400000 */
[----:B------:R-:W-:Y:S01]  /*2870*/  FFMA R169, R88, R154, R163 ;  /* 0x0000009a58a97223 */ /* 0x000fe200000000a3 */
[----:B------:R-:W-:Y:S02]  /*2880*/  LEA.HI.X R163, R164, R11, R165, 0x2, P1 ;  /* 0x0000000ba4a37211 */ /* 0x000fe400008f14a5 */
[----:B------:R-:W-:Y:S02]  /*2890*/  ISETP.GT.AND P1, PT, R3, 0x8, PT ;  /* 0x000000080300780c */ /* 0x000fe40003f24270 */
[----:B------:R-:W-:Y:S01]  /*28a0*/  IADD3 R164, P4, R158, R172, RZ ;  /* 0x000000ac9ea47210 */ /* 0x000fe20007f9e0ff */
[----:B------:R0:W-:Y:S01]  /*28b0*/  @P3 STG.E desc[UR36][R12.64], R169 ;  /* 0x000000a90c003986 */ /* 0x0001e2000c101924 */
[----:B------:R-:W-:Y:S02]  /*28c0*/  ISETP.GT.AND P2, PT, R0, RZ, P1 ;  /* 0x000000ff0000720c */ /* 0x000fe40000f44270 */
[----:B------:R-:W-:Y:S02]  /*28d0*/  LEA R170, P3, R164, R10, 0x2 ;  /* 0x0000000aa4aa7211 */ /* 0x000fe400078610ff */
[----:B------:R-:W-:Y:S01]  /*28e0*/  IADD3.X R165, R167, R21, RZ, P4, !PT ;  /* 0x00000015a7a57210 */ /* 0x000fe200027fe4ff */
[----:B------:R-:W-:Y:S10]  /*28f0*/  @!P5 BRA `(.L_x_31) ;  /* 0x000000000004d947 */ /* 0x000ff40003800000 */
[----:B------:R1:W5:Y:S02]  /*2900*/  LDG.E.LTC128B R174, desc[UR36][R162.64+0x4] ;  /* 0x00000424a2ae7981 */ /* 0x000364000c1e1920 */
.L_x_31:
[----:B------:R-:W-:Y:S05]  /*2910*/  BSYNC B1 ;  /* 0x0000000000017941 */ /* 0x000fea0003800000 */
.L_x_30:
[----:B-----5:R-:W-:Y:S01]  /*2920*/  FMUL R88, R174, R155 ;  /* 0x0000009bae587220 */ /* 0x020fe20000400000 */
[----:B------:R-:W-:-:S03]  /*2930*/  LEA.HI.X R171, R164, R11, R165, 0x2, P3 ;  /* 0x0000000ba4ab7211 */ /* 0x000fc600018f14a5 */
[----:B------:R-:W-:-:S05]  /*2940*/  FFMA R175, R89, R154, R88 ;  /* 0x0000009a59af7223 */ /* 0x000fca0000000058 */
[----:B------:R2:W-:Y:S04]  /*2950*/  @P5 STG.E desc[UR36][R12.64+0x4], R175 ;  /* 0x000004af0c005986 */ /* 0x0005e8000c101924 */
[----:B------:R-:W3:Y:S01]  /*2960*/  @P2 LDG.E.LTC128B R174, desc[UR36][R170.64] ;  /* 0x00000024aaae2981 */ /* 0x000ee2000c1e1920 */
[----:B------:R-:W-:Y:S01]  /*2970*/  IADD3 R172, P3, R6, R172, RZ ;  /* 0x000000ac06ac7210 */ /* 0x000fe20007f7e0ff */
[C---:B------:R-:W-:Y:S01]  /*2980*/  IMAD.SHL.U32 R165, R4.reuse, 0x20, RZ ;  /* 0x0000002004a57824 */ /* 0x040fe200078e00ff */
[----:B------:R-:W-:Y:S03]  /*2990*/  BSSY B1, `(.L_x_32) ;  /* 0x000000f000017945 */ /* 0x000fe60003800000 */
[----:B------:R-:W-:Y:S01]  /*29a0*/  IMAD.X R173, R7, 0x1, R167, P3 ;  /* 0x0000000107ad7824 */ /* 0x000fe200018e06a7 */
[----:B------:R-:W-:-:S02]  /*29b0*/  SHF.L.U64.HI R167, R4, 0x5, R5 ;  /* 0x0000000504a77819 */ /* 0x000fc40000010205 */
[----:B------:R-:W-:Y:S01]  /*29c0*/  IADD3 R168, P4, R165, R12, RZ ;  /* 0x0000000ca5a87210 */ /* 0x000fe20007f9e0ff */
[----:B------:R-:W-:Y:S01]  /*29d0*/  IMAD.WIDE.U32 R172, R23, R14, R172 ;  /* 0x0000000e17ac7225 */ /* 0x000fe200078e00ac */
[----:B------:R-:W-:-:S03]  /*29e0*/  ISETP.GT.AND P3, PT, R0, 0x1, P1 ;  /* 0x000000010000780c */ /* 0x000fc60000f64270 */
[----:B0-----:R-:W-:Y:S01]  /*29f0*/  IMAD.X R169, R167, 0x1, R13, P4 ;  /* 0x00000001a7a97824 */ /* 0x001fe200020e060d */
[----:B------:R-:W-:Y:S02]  /*2a00*/  IADD3 R89, R15, R173, RZ ;  /* 0x000000ad0f597210 */ /* 0x000fe40007ffe0ff */
[----:B------:R-:W-:-:S04]  /*2a10*/  LEA R88, P5, R172, R10, 0x2 ;  /* 0x0000000aac587211 */ /* 0x000fc800078a10ff */
[----:B------:R-:W-:Y:S01]  /*2a20*/  LEA.HI.X R89, R172, R11, R89, 0x2, P5 ;  /* 0x0000000bac597211 */ /* 0x000fe200028f1459 */
[----:B---3--:R-:W-:-:S04]  /*2a30*/  FMUL R173, R174, R155 ;  /* 0x0000009baead7220 */ /* 0x008fc80000400000 */
[----:B------:R-:W-:-:S05]  /*2a40*/  FFMA R173, R90, R154, R173 ;  /* 0x0000009a5aad7223 */ /* 0x000fca00000000ad */
[----:B------:R2:W-:Y:S01]  /*2a50*/  @P2 STG.E desc[UR36][R168.64], R173 ;  /* 0x000000ada8002986 */ /* 0x0005e2000c101924 */
[----:B------:R-:W-:Y:S05]  /*2a60*/  @!P3 BRA `(.L_x_33) ;  /* 0x000000000004b947 */ /* 0x000fea0003800000 */
[----:B------:R0:W5:Y:S02]  /*2a70*/  LDG.E.LTC128B R174, desc[UR36][R88.64+0x4] ;  /* 0x0000042458ae7981 */ /* 0x000164000c1e1920 */
.L_x_33:
[----:B------:R-:W-:Y:S05]  /*2a80*/  BSYNC B1 ;  /* 0x0000000000017941 */ /* 0x000fea0003800000 */
.L_x_32:
[----:B-----5:R-:W-:Y:S01]  /*2a90*/  FMUL R90, R174, R155 ;  /* 0x0000009bae5a7220 */ /* 0x020fe20000400000 */
[----:B------:R-:W-:Y:S01]  /*2aa0*/  ISETP.GT.AND P2, PT, R0, 0x8, P0 ;  /* 0x000000080000780c */ /* 0x000fe20000744270 */
[----:B------:R-:W-:Y:S02]  /*2ab0*/  BSSY B1, `(.L_x_34) ;  /* 0x0000007000017945 */ /* 0x000fe40003800000 */
[----:B------:R-:W-:Y:S01]  /*2ac0*/  FFMA R171, R91, R154, R90 ;  /* 0x0000009a5bab7223 */ /* 0x000fe2000000005a */
[----:B------:R-:W-:Y:S01]  /*2ad0*/  @P3 IMAD.MOV.U32 R90, RZ, RZ, R168 ;  /* 0x000000ffff5a3224 */ /* 0x000fe200078e00a8 */
[----:B------:R-:W-:-:S05]  /*2ae0*/  @P3 MOV R91, R169 ;  /* 0x000000a9005b3202 */ /* 0x000fca0000000f00 */
[----:B------:R3:W-:Y:S03]  /*2af0*/  @P3 STG.E desc[UR36][R90.64+0x4], R171 ;  /* 0x000004ab5a003986 */ /* 0x0007e6000c101924 */
[----:B------:R-:W-:Y:S05]  /*2b00*/  @!P2 BRA `(.L_x_35) ;  /* 0x000000000004a947 */ /* 0x000fea0003800000 */
[----:B------:R4:W5:Y:S02]  /*2b10*/  LDG.E.LTC128B R174, desc[UR36][R162.64+0x20] ;  /* 0x00002024a2ae7981 */ /* 0x000964000c1e1920 */
.L_x_35:
[----:B------:R-:W-:Y:S05]  /*2b20*/  BSYNC B1 ;  /* 0x0000000000017941 */ /* 0x000fea0003800000 */
.L_x_34:
[----:B---3-5:R-:W-:Y:S01]  /*2b30*/  FMUL R91, R174, R155 ;  /* 0x0000009bae5b7220 */ /* 0x028fe20000400000 */
[----:B------:R-:W-:Y:S01]  /*2b40*/  ISETP.GT.AND P3, PT, R0, 0x9, P0 ;  /* 0x000000090000780c */ /* 0x000fe20000764270 */
[----:B------:R-:W-:Y:S02]  /*2b50*/  BSSY B1, `(.L_x_36) ;  /* 0x0000005000017945 */ /* 0x000fe40003800000 */
[----:B------:R-:W-:-:S05]  /*2b60*/  FFMA R91, R92, R154, R91 ;  /* 0x0000009a5c5b7223 */ /* 0x000fca000000005b */
[----:B------:R3:W-:Y:S05]  /*2b70*/  @P2 STG.E desc[UR36][R12.64+0x20], R91 ;  /* 0x0000205b0c002986 */ /* 0x0007ea000c101924 */
[----:B------:R-:W-:Y:S05]  /*2b80*/  @!P3 BRA `(.L_x_37) ;  /* 0x000000000004b947 */ /* 0x000fea0003800000 */
[----:B------:R0:W5:Y:S02]  /*2b90*/  LDG.E.LTC128B R174, desc[UR36][R162.64+0x24] ;  /* 0x00002424a2ae7981 */ /* 0x000164000c1e1920 */
.L_x_37:
[----:B------:R-:W-:Y:S05]  /*2ba0*/  BSYNC B1 ;  /* 0x0000000000017941 */ /* 0x000fea0003800000 */
.L_x_36:
[----:B-----5:R-:W-:Y:S01]  /*2bb0*/  FMUL R90, R174, R155 ;  /* 0x0000009bae5a7220 */ /* 0x020fe20000400000 */
[----:B------:R-:W-:Y:S01]  /*2bc0*/  ISETP.GT.AND P2, PT, R0, 0x8, P1 ;  /* 0x000000080000780c */ /* 0x000fe20000f44270 */
[----:B------:R-:W-:Y:S02]  /*2bd0*/  BSSY B1, `(.L_x_38) ;  /* 0x0000005000017945 */ /* 0x000fe40003800000 */
[----:B------:R-:W-:-:S05]  /*2be0*/  FFMA R93, R93, R154, R90 ;  /* 0x0000009a5d5d7223 */ /* 0x000fca000000005a */
[----:B------:R0:W-:Y:S05]  /*2bf0*/  @P3 STG.E desc[UR36][R12.64+0x24], R93 ;  /* 0x0000245d0c003986 */ /* 0x0001ea000c101924 */
[----:B------:R-:W-:Y:S05]  /*2c00*/  @!P2 BRA `(.L_x_39) ;  /* 0x000000000004a947 */ /* 0x000fea0003800000 */
[----:B------:R0:W5:Y:S02]  /*2c10*/  LDG.E.LTC128B R174, desc[UR36][R88.64+0x20] ;  /* 0x0000202458ae7981 */ /* 0x000164000c1e1920 */
.L_x_39:
[----:B------:R-:W-:Y:S05]  /*2c20*/  BSYNC B1 ;  /* 0x0000000000017941 */ /* 0x000fea0003800000 */
.L_x_38:
[----:B---3-5:R-:W-:Y:S01]  /*2c30*/  FMUL R91, R174, R155 ;  /* 0x0000009bae5b7220 */ /* 0x028fe20000400000 */
[----:B------:R-:W-:Y:S01]  /*2c40*/  @P2 IMAD.MOV.U32 R90, RZ, RZ, R168 ;  /* 0x000000ffff5a2224 */ /* 0x000fe200078e00a8 */
[----:B------:R-:W-:Y:S01]  /*2c50*/  ISETP.GT.AND P3, PT, R0, 0x9, P1 ;  /* 0x000000090000780c */ /* 0x000fe20000f64270 */
[----:B------:R-:W-:Y:S01]  /*2c60*/  BSSY B1, `(.L_x_40) ;  /* 0x0000006000017945 */ /* 0x000fe20003800000 */
[----:B0-----:R-:W-:Y:S01]  /*2c70*/  FFMA R93, R94, R154, R91 ;  /* 0x0000009a5e5d7223 */ /* 0x001fe2000000005b */
[----:B------:R-:W-:-:S05]  /*2c80*/  @P2 IMAD.MOV.U32 R91, RZ, RZ, R169 ;  /* 0x000000ffff5b2224 */ /* 0x000fca00078e00a9 */
[----:B------:R0:W-:Y:S05]  /*2c90*/  @P2 STG.E desc[UR36][R90.64+0x20], R93 ;  /* 0x0000205d5a002986 */ /* 0x0001ea000c101924 */
[----:B------:R-:W-:Y:S05]  /*2ca0*/  @!P3 BRA `(.L_x_41) ;  /* 0x000000000004b947 */ /* 0x000fea0003800000 */
[----:B------:R3:W5:Y:S02]  /*2cb0*/  LDG.E.LTC128B R174, desc[UR36][R88.64+0x24] ;  /* 0x0000242458ae7981 */ /* 0x000764000c1e1920 */
.L_x_41:
[----:B------:R-:W-:Y:S05]  /*2cc0*/  BSYNC B1 ;  /* 0x0000000000017941 */ /* 0x000fea0003800000 */
.L_x_40:
[----:B0----5:R-:W-:Y:S01]  /*2cd0*/  FMUL R90, R174, R155 ;  /* 0x0000009bae5a7220 */ /* 0x021fe20000400000 */
[----:B------:R-:W-:Y:S01]  /*2ce0*/  @P3 IMAD.MOV.U32 R91, RZ, RZ, R169 ;  /* 0x000000ffff5b3224 */ /* 0x000fe200078e00a9 */
[----:B------:R-:W-:Y:S01]  /*2cf0*/  ISETP.GT.AND P2, PT, R0, 0x10, P0 ;  /* 0x000000100000780c */ /* 0x000fe20000744270 */
[----:B------:R-:W-:Y:S01]  /*2d00*/  BSSY B1, `(.L_x_42) ;  /* 0x0000006000017945 */ /* 0x000fe20003800000 */
[----:B------:R-:W-:Y:S01]  /*2d10*/  FFMA R95, R95, R154, R90 ;  /* 0x0000009a5f5f7223 */ /* 0x000fe2000000005a */
[----:B------:R-:W-:-:S05]  /*2d20*/  @P3 MOV R90, R168 ;  /* 0x000000a8005a3202 */ /* 0x000fca0000000f00 */
[----:B------:R0:W-:Y:S05]  /*2d30*/  @P3 STG.E desc[UR36][R90.64+0x24], R95 ;  /* 0x0000245f5a003986 */ /* 0x0001ea000c101924 */
[----:B------:R-:W-:Y:S05]  /*2d40*/  @!P2 BRA `(.L_x_43) ;  /* 0x000000000004a947 */ /* 0x000fea0003800000 */
[----:B------:R0:W5:Y:S02]  /*2d50*/  LDG.E.LTC128B R174, desc[UR36][R162.64+0x40] ;  /* 0x00004024a2ae7981 */ /* 0x000164000c1e1920 */
.L_x_43:
[----:B------:R-:W-:Y:S05]  /*2d60*/  BSYNC B1 ;  /* 0x0000000000017941 */ /* 0x000fea0003800000 */
.L_x_42:
[----:B0----5:R-:W-:Y:S01]  /*2d70*/  FMUL R91, R174, R155 ;  /* 0x0000009bae5b7220 */ /* 0x021fe20000400000 */
[----:B------:R-:W-:Y:S01]  /*2d80*/  ISETP.GT.AND P3, PT, R0, 0x11, P0 ;  /* 0x000000110000780c */ /* 0x000fe20000764270 */
[----:B------:R-:W-:Y:S02]  /*2d90*/  BSSY B1, `(.L_x_44) ;  /* 0x0000005000017945 */ /* 0x000fe40003800000 */
[----:B------:R-:W-:-:S05]  /*2da0*/  FFMA R91, R96, R154, R91 ;  /* 0x0000009a605b7223 */ /* 0x000fca000000005b */
[----:B------:R0:W-:Y:S05]  /*2db0*/  @P2 STG.E desc[UR36][R12.64+0x40], R91 ;  /* 0x0000405b0c002986 */ /* 0x0001ea000c101924 */
[----:B------:R-:W-:Y:S05]  /*2dc0*/  @!P3 BRA `(.L_x_45) ;  /* 0x000000000004b947 */ /* 0x000fea0003800000 */
[----:B------:R0:W5:Y:S02]  /*2dd0*/  LDG.E.LTC128B R174, desc[UR36][R162.64+0x44] ;  /* 0x00004424a2ae7981 */ /* 0x000164000c1e1920 */
.L_x_45:
[----:B------:R-:W-:Y:S05]  /*2de0*/  BSYNC B1 ;  /* 0x0000000000017941 */ /* 0x000fea0003800000 */
.L_x_44:
[----:B-----5:R-:W-:Y:S01]  /*2df0*/  FMUL R90, R174, R155 ;  /* 0x0000009bae5a7220 */ /* 0x020fe20000400000 */
[----:B------:R-:W-:Y:S01]  /*2e00*/  ISETP.GT.AND P2, PT, R0, 0x10, P1 ;  /* 0x000000100000780c */ /* 0x000fe20000f44270 */
[----:B------:R-:W-:Y:S02]  /*2e10*/  BSSY B1, `(.L_x_46) ;  /* 0x0000005000017945 */ /* 0x000fe40003800000 */
[----:B------:R-:W-:-:S05]  /*2e20*/  FFMA R97, R97, R154, R90 ;  /* 0x0000009a61617223 */ /* 0x000fca000000005a */
[----:B------:R0:W-:Y:S05]  /*2e30*/  @P3 STG.E desc[UR36][R12.64+0x44], R97 ;  /* 0x000044610c003986 */ /* 0x0001ea000c101924 */
[----:B------:R-:W-:Y:S05]  /*2e40*/  @!P2 BRA `(.L_x_47) ;  /* 0x000000000004a947 */ /* 0x000fea0003800000 */
[----:B------:R0:W5:Y:S02]  /*2e50*/  LDG.E.LTC128B R174, desc[UR36][R88.64+0x40] ;  /* 0x0000402458ae7981 */ /* 0x000164000c1e1920 */
.L_x_47:
[----:B------:R-:W-:Y:S05]  /*2e60*/  BSYNC B1 ;  /* 0x0000000000017941 */ /* 0x000fea0003800000 */
.L_x_46:
        /* <DEDUP_REMOVED lines=9> */
.L_x_49:
[----:B------:R-:W-:Y:S05]  /*2f00*/  BSYNC B1 ;  /* 0x0000000000017941 */ /* 0x000fea0003800000 */
.L_x_48:
[----:B0----5:R-:W-:Y:S01]  /*2f10*/  FMUL R90, R174, R155 ;  /* 0x0000009bae5a7220 */ /* 0x021fe20000400000 */
[----:B------:R-:W-:Y:S01]  /*2f20*/  @P3 IMAD.MOV.U32 R91, RZ, RZ, R169 ;  /* 0x000000ffff5b3224 */ /* 0x000fe200078e00a9 */
[----:B------:R-:W-:Y:S01]  /*2f30*/  ISETP.GT.AND P2, PT, R0, 0x18, P0 ;  /* 0x000000180000780c */ /* 0x000fe20000744270 */
[----:B------:R-:W-:Y:S01]  /*2f40*/  BSSY B1, `(.L_x_50) ;  /* 0x0000006000017945 */ /* 0x000fe20003800000 */
[----:B------:R-:W-:Y:S01]  /*2f50*/  FFMA R99, R99, R154, R90 ;  /* 0x0000009a63637223 */ /* 0x000fe2000000005a */
[----:B------:R-:W-:-:S05]  /*2f60*/  @P3 IMAD.MOV.U32 R90, RZ, RZ, R168 ;  /* 0x000000ffff5a3224 */ /* 0x000fca00078e00a8 */
[----:B------:R0:W-:Y:S05]  /*2f70*/  @P3 STG.E desc[UR36][R90.64+0x44], R99 ;  /* 0x000044635a003986 */ /* 0x0001ea000c101924 */
[----:B------:R-:W-:Y:S05]  /*2f80*/  @!P2 BRA `(.L_x_51) ;  /* 0x000000000004a947 */ /* 0x000fea0003800000 */
[----:B------:R0:W5:Y:S02]  /*2f90*/  LDG.E.LTC128B R174, desc[UR36][R162.64+0x60] ;  /* 0x00006024a2ae7981 */ /* 0x000164000c1e1920 */
.L_x_51:
[----:B------:R-:W-:Y:S05]  /*2fa0*/  BSYNC B1 ;  /* 0x0000000000017941 */ /* 0x000fea0003800000 */
.L_x_50:
[----:B0----5:R-:W-:Y:S01]  /*2fb0*/  FMUL R91, R174, R155 ;  /* 0x0000009bae5b7220 */ /* 0x021fe20000400000 */
[----:B------:R-:W-:Y:S01]  /*2fc0*/  ISETP.GT.AND P3, PT, R0, 0x19, P0 ;  /* 0x000000190000780c */ /* 0x000fe20000764270 */
[----:B------:R-:W-:Y:S02]  /*2fd0*/  BSSY B1, `(.L_x_52) ;  /* 0x0000005000017945 */ /* 0x000fe40003800000 */
[----:B------:R-:W-:-:S05]  /*2fe0*/  FFMA R91, R100, R154, R91 ;  /* 0x0000009a645b7223 */ /* 0x000fca000000005b */
[----:B------:R0:W-:Y:S05]  /*2ff0*/  @P2 STG.E desc[UR36][R12.64+0x60], R91 ;  /* 0x0000605b0c002986 */ /* 0x0001ea000c101924 */
[----:B------:R-:W-:Y:S05]  /*3000*/  @!P3 BRA `(.L_x_53) ;  /* 0x000000000004b947 */ /* 0x000fea0003800000 */
[----:B------:R0:W5:Y:S02]  /*3010*/  LDG.E.LTC128B R174, desc[UR36][R162.64+0x64] ;  /* 0x00006424a2ae7981 */ /* 0x000164000c1e1920 */
.L_x_53:
[----:B------:R-:W-:Y:S05]  /*3020*/  BSYNC B1 ;  /* 0x0000000000017941 */ /* 0x000fea0003800000 */
.L_x_52:
[----:B-----5:R-:W-:Y:S01]  /*3030*/  FMUL R90, R174, R155 ;  /* 0x0000009bae5a7220 */ /* 0x020fe20000400000 */
[----:B------:R-:W-:Y:S01]  /*3040*/  ISETP.GT.AND P2, PT, R0, 0x18, P1 ;  /* 0x000000180000780c */ /* 0x000fe20000f44270 */
[----:B------:R-:W-:Y:S02]  /*3050*/  BSSY B1, `(.L_x_54) ;  /* 0x0000005000017945 */ /* 0x000fe40003800000 */
[----:B------:R-:W-:-:S05]  /*3060*/  FFMA R101, R101, R154, R90 ;  /* 0x0000009a65657223 */ /* 0x000fca000000005a */
[----:B------:R0:W-:Y:S05]  /*3070*/  @P3 STG.E desc[UR36][R12.64+0x64], R101 ;  /* 0x000064650c003986 */ /* 0x0001ea000c101924 */
[----:B------:R-:W-:Y:S05]  /*3080*/  @!P2 BRA `(.L_x_55) ;  /* 0x000000000004a947 */ /* 0x000fea0003800000 */
[----:B------:R0:W5:Y:S02]  /*3090*/  LDG.E.LTC128B R174, desc[UR36][R88.64+0x60] ;  /* 0x0000602458ae7981 */ /* 0x000164000c1e1920 */
.L_x_55:
[----:B------:R-:W-:Y:S05]  /*30a0*/  BSYNC B1 ;  /* 0x0000000000017941 */ /* 0x000fea0003800000 */
.L_x_54:
[----:B0----5:R-:W-:Y:S01]  /*30b0*/  FMUL R91, R174, R155 ;  /* 0x0000009bae5b7220 */ /* 0x021fe20000400000 */
[----:B------:R-:W-:Y:S01]  /*30c0*/  @P2 MOV R90, R168 ;  /* 0x000000a8005a2202 */ /* 0x000fe20000000f00 */
[----:B------:R-:W-:Y:S01]  /*30d0*/  BSSY B1, `(.L_x_56) ;  /* 0x0000007000017945 */ /* 0x000fe20003800000 */
[----:B------:R-:W-:Y:S01]  /*30e0*/  ISETP.GT.AND P3, PT, R0, 0x19, P1 ;  /* 0x000000190000780c */ /* 0x000fe20000f64270 */
[----:B------:R-:W-:Y:S01]  /*30f0*/  FFMA R93, R102, R154, R91 ;  /* 0x0000009a665d7223 */ /* 0x000fe2000000005b */
[----:B------:R-:W-:-:S05]  /*3100*/  @P2 IMAD.MOV.U32 R91, RZ, RZ, R169 ;  /* 0x000000ffff5b2224 */ /* 0x000fca00078e00a9 */
[----:B------:R0:W-:Y:S06]  /*3110*/  @P2 STG.E desc[UR36][R90.64+0x60], R93 ;  /* 0x0000605d5a002986 */ /* 0x0001ec000c101924 */
[----:B------:R-:W-:Y:S05]  /*3120*/  @!P3 BRA `(.L_x_57) ;  /* 0x000000000004b947 */ /* 0x000fea0003800000 */
[----:B------:R0:W5:Y:S02]  /*3130*/  LDG.E.LTC128B R174, desc[UR36][R88.64+0x64] ;  /* 0x0000642458ae7981 */ /* 0x000164000c1e1920 */
.L_x_57:
[----:B------:R-:W-:Y:S05]  /*3140*/  BSYNC B1 ;  /* 0x0000000000017941 */ /* 0x000fea0003800000 */
.L_x_56:
        /* <DEDUP_REMOVED lines=9> */
.L_x_59:
[----:B------:R-:W-:Y:S05]  /*31e0*/  BSYNC B1 ;  /* 0x0000000000017941 */ /* 0x000fea0003800000 */
.L_x_58:
[----:B0----5:R-:W-:Y:S01]  /*31f0*/  FMUL R91, R174, R155 ;  /* 0x0000009bae5b7220 */ /* 0x021fe20000400000 */
[----:B------:R-:W-:Y:S01]  /*3200*/  ISETP.GT.AND P3, PT, R0, 0x21, P0 ;  /* 0x000000210000780c */ /* 0x000fe20000764270 */
[----:B------:R-:W-:Y:S02]  /*3210*/  BSSY B1, `(.L_x_60) ;  /* 0x0000005000017945 */ /* 0x000fe40003800000 */
[----:B------:R-:W-:-:S05]  /*3220*/  FFMA R91, R104, R154, R91 ;  /* 0x0000009a685b7223 */ /* 0x000fca000000005b */
[----:B------:R0:W-:Y:S05]  /*3230*/  @P2 STG.E desc[UR36][R12.64+0x80], R91 ;  /* 0x0000805b0c002986 */ /* 0x0001ea000c101924 */
[----:B------:R-:W-:Y:S05]  /*3240*/  @!P3 BRA `(.L_x_61) ;  /* 0x000000000004b947 */ /* 0x000fea0003800000 */
[----:B------:R0:W5:Y:S02]  /*3250*/  LDG.E.LTC128B R174, desc[UR36][R162.64+0x84] ;  /* 0x00008424a2ae7981 */ /* 0x000164000c1e1920 */
.L_x_61:
[----:B------:R-:W-:Y:S05]  /*3260*/  BSYNC B1 ;  /* 0x0000000000017941 */ /* 0x000fea0003800000 */
.L_x_60:
[----:B-----5:R-:W-:Y:S01]  /*3270*/  FMUL R90, R174, R155 ;  /* 0x0000009bae5a7220 */ /* 0x020fe20000400000 */
[----:B------:R-:W-:Y:S01]  /*3280*/  ISETP.GT.AND P2, PT, R0, 0x20, P1 ;  /* 0x000000200000780c */ /* 0x000fe20000f44270 */
[----:B------:R-:W-:Y:S02]  /*3290*/  BSSY B1, `(.L_x_62) ;  /* 0x0000005000017945 */ /* 0x000fe40003800000 */
[----:B------:R-:W-:-:S05]  /*32a0*/  FFMA R105, R105, R154, R90 ;  /* 0x0000009a69697223 */ /* 0x000fca000000005a */
[----:B------:R0:W-:Y:S05]  /*32b0*/  @P3 STG.E desc[UR36][R12.64+0x84], R105 ;  /* 0x000084690c003986 */ /* 0x0001ea000c101924 */
[----:B------:R-:W-:Y:S05]  /*32c0*/  @!P2 BRA `(.L_x_63) ;  /* 0x000000000004a947 */ /* 0x000fea0003800000 */
[----:B------:R0:W5:Y:S02]  /*32d0*/  LDG.E.LTC128B R174, desc[UR36][R88.64+0x80] ;  /* 0x0000802458ae7981 */ /* 0x000164000c1e1920 */
.L_x_63:
[----:B------:R-:W-:Y:S05]  /*32e0*/  BSYNC B1 ;  /* 0x0000000000017941 */ /* 0x000fea0003800000 */
.L_x_62:
        /* <DEDUP_REMOVED lines=9> */
.L_x_65:
[----:B------:R-:W-:Y:S05]  /*3380*/  BSYNC B1 ;  /* 0x0000000000017941 */ /* 0x000fea0003800000 */
.L_x_64:
        /* <DEDUP_REMOVED lines=9> */
.L_x_67:
[----:B------:R-:W-:Y:S05]  /*3420*/  BSYNC B1 ;  /* 0x0000000000017941 */ /* 0x000fea0003800000 */
.L_x_66:
[----:B0----5:R-:W-:Y:S01]  /*3430*/  FMUL R91, R174, R155 ;  /* 0x0000009bae5b7220 */ /* 0x021fe20000400000 */
[----:B------:R-:W-:Y:S01]  /*3440*/  ISETP.GT.AND P3, PT, R0, 0x29, P0 ;  /* 0x000000290000780c */ /* 0x000fe20000764270 */
[----:B------:R-:W-:Y:S02]  /*3450*/  BSSY B1, `(.L_x_68) ;  /* 0x0000005000017945 */ /* 0x000fe40003800000 */
[----:B------:R-:W-:-:S05]  /*3460*/  FFMA R91, R108, R154, R91 ;  /* 0x0000009a6c5b7223 */ /* 0x000fca000000005b */
[----:B------:R0:W-:Y:S05]  /*3470*/  @P2 STG.E desc[UR36][R12.64+0xa0], R91 ;  /* 0x0000a05b0c002986 */ /* 0x0001ea000c101924 */
[----:B------:R-:W-:Y:S05]  /*3480*/  @!P3 BRA `(.L_x_69) ;  /* 0x000000000004b947 */ /* 0x000fea0003800000 */
[----:B------:R0:W5:Y:S02]  /*3490*/  LDG.E.LTC128B R174, desc[UR36][R162.64+0xa4] ;  /* 0x0000a424a2ae7981 */ /* 0x000164000c1e1920 */
.L_x_69:
[----:B------:R-:W-:Y:S05]  /*34a0*/  BSYNC B1 ;  /* 0x0000000000017941 */ /* 0x000fea0003800000 */
.L_x_68:
[----:B-----5:R-:W-:Y:S01]  /*34b0*/  FMUL R90, R174, R155 ;  /* 0x0000009bae5a7220 */ /* 0x020fe20000400000 */
[----:B------:R-:W-:Y:S01]  /*34c0*/  ISETP.GT.AND P2, PT, R0, 0x28, P1 ;  /* 0x000000280000780c */ /* 0x000fe20000f44270 */
[----:B------:R-:W-:Y:S02]  /*34d0*/  BSSY B1, `(.L_x_70) ;  /* 0x0000005000017945 */ /* 0x000fe40003800000 */
[----:B------:R-:W-:-:S05]  /*34e0*/  FFMA R109, R109, R154, R90 ;  /* 0x0000009a6d6d7223 */ /* 0x000fca000000005a */
[----:B------:R0:W-:Y:S05]  /*34f0*/  @P3 STG.E desc[UR36][R12.64+0xa4], R109 ;  /* 0x0000a46d0c003986 */ /* 0x0001ea000c101924 */
[----:B------:R-:W-:Y:S05]  /*3500*/  @!P2 BRA `(.L_x_71) ;  /* 0x000000000004a947 */ /* 0x000fea0003800000 */
[----:B------:R0:W5:Y:S02]  /*3510*/  LDG.E.LTC128B R174, desc[UR36][R88.64+0xa0] ;  /* 0x0000a02458ae7981 */ /* 0x000164000c1e1920 */
.L_x_71:
[----:B------:R-:W-:Y:S05]  /*3520*/  BSYNC B1 ;  /* 0x0000000000017941 */ /* 0x000fea0003800000 */
.L_x_70:
        /* <DEDUP_REMOVED lines=9> */
.L_x_73:
[----:B------:R-:W-:Y:S05]  /*35c0*/  BSYNC B1 ;  /* 0x0000000000017941 */ /* 0x000fea0003800000 */
.L_x_72:
        /* <DEDUP_REMOVED lines=9> */
.L_x_75:
[----:B------:R-:W-:Y:S05]  /*3660*/  BSYNC B1 ;  /* 0x0000000000017941 */ /* 0x000fea0003800000 */
.L_x_74:
[----:B0----5:R-:W-:Y:S01]  /*3670*/  FMUL R91, R174, R155 ;  /* 0x0000009bae5b7220 */ /* 0x021fe20000400000 */
[----:B------:R-:W-:Y:S01]  /*3680*/  ISETP.GT.AND P3, PT, R0, 0x31, P0 ;  /* 0x000000310000780c */ /* 0x000fe20000764270 */
[----:B------:R-:W-:Y:S02]  /*3690*/  BSSY B1, `(.L_x_76) ;  /* 0x0000005000017945 */ /* 0x000fe40003800000 */
[----:B------:R-:W-:-:S05]  /*36a0*/  FFMA R91, R112, R154, R91 ;  /* 0x0000009a705b7223 */ /* 0x000fca000000005b */
[----:B------:R0:W-:Y:S05]  /*36b0*/  @P2 STG.E desc[UR36][R12.64+0xc0], R91 ;  /* 0x0000c05b0c002986 */ /* 0x0001ea000c101924 */
[----:B------:R-:W-:Y:S05]  /*36c0*/  @!P3 BRA `(.L_x_77) ;  /* 0x000000000004b947 */ /* 0x000fea0003800000 */
[----:B------:R0:W5:Y:S02]  /*36d0*/  LDG.E.LTC128B R174, desc[UR36][R162.64+0xc4] ;  /* 0x0000c424a2ae7981 */ /* 0x000164000c1e1920 */
.L_x_77:
[----:B------:R-:W-:Y:S05]  /*36e0*/  BSYNC B1 ;  /* 0x0000000000017941 */ /* 0x000fea0003800000 */
.L_x_76:
[----:B-----5:R-:W-:Y:S01]  /*36f0*/  FMUL R90, R174, R155 ;  /* 0x0000009bae5a7220 */ /* 0x020fe20000400000 */
[----:B------:R-:W-:Y:S01]  /*3700*/  ISETP.GT.AND P2, PT, R0, 0x30, P1 ;  /* 0x000000300000780c */ /* 0x000fe20000f44270 */
[----:B------:R-:W-:Y:S02]  /*3710*/  BSSY B1, `(.L_x_78) ;  /* 0x0000005000017945 */ /* 0x000fe40003800000 */
[----:B------:R-:W-:-:S05]  /*3720*/  FFMA R113, R113, R154, R90 ;  /* 0x0000009a71717223 */ /* 0x000fca000000005a */
[----:B------:R0:W-:Y:S05]  /*3730*/  @P3 STG.E desc[UR36][R12.64+0xc4], R113 ;  /* 0x0000c4710c003986 */ /* 0x0001ea000c101924 */
[----:B------:R-:W-:Y:S05]  /*3740*/  @!P2 BRA `(.L_x_79) ;  /* 0x000000000004a947 */ /* 0x000fea0003800000 */
[----:B------:R0:W5:Y:S02]  /*3750*/  LDG.E.LTC128B R174, desc[UR36][R88.64+0xc0] ;  /* 0x0000c02458ae7981 */ /* 0x000164000c1e1920 */
.L_x_79:
[----:B------:R-:W-:Y:S05]  /*3760*/  BSYNC B1 ;  /* 0x0000000000017941 */ /* 0x000fea0003800000 */
.L_x_78:
        /* <DEDUP_REMOVED lines=9> */
.L_x_81:
[----:B------:R-:W-:Y:S05]  /*3800*/  BSYNC B1 ;  /* 0x0000000000017941 */ /* 0x000fea0003800000 */
.L_x_80:
        /* <DEDUP_REMOVED lines=9> */
.L_x_83:
[----:B------:R-:W-:Y:S05]  /*38a0*/  BSYNC B1 ;  /* 0x0000000000017941 */ /* 0x000fea0003800000 */
.L_x_82:
[----:B0----5:R-:W-:Y:S01]  /*38b0*/  FMUL R91, R174, R155 ;  /* 0x0000009bae5b7220 */ /* 0x021fe20000400000 */
[----:B------:R-:W-:Y:S01]  /*38c0*/  ISETP.GT.AND P3, PT, R0, 0x39, P0 ;  /* 0x000000390000780c */ /* 0x000fe20000764270 */
[----:B------:R-:W-:Y:S02]  /*38d0*/  BSSY B1, `(.L_x_84) ;  /* 0x0000005000017945 */ /* 0x000fe40003800000 */
[----:B------:R-:W-:-:S05]  /*38e0*/  FFMA R91, R116, R154, R91 ;  /* 0x0000009a745b7223 */ /* 0x000fca000000005b */
[----:B------:R0:W-:Y:S05]  /*38f0*/  @P2 STG.E desc[UR36][R12.64+0xe0], R91 ;  /* 0x0000e05b0c002986 */ /* 0x0001ea000c101924 */
[----:B------:R-:W-:Y:S05]  /*3900*/  @!P3 BRA `(.L_x_85) ;  /* 0x000000000004b947 */ /* 0x000fea0003800000 */
[----:B------:R0:W5:Y:S02]  /*3910*/  LDG.E.LTC128B R174, desc[UR36][R162.64+0xe4] ;  /* 0x0000e424a2ae7981 */ /* 0x000164000c1e1920 */
.L_x_85:
[----:B------:R-:W-:Y:S05]  /*3920*/  BSYNC B1 ;  /* 0x0000000000017941 */ /* 0x000fea0003800000 */
.L_x_84:
[----:B-----5:R-:W-:Y:S01]  /*3930*/  FMUL R90, R174, R155 ;  /* 0x0000009bae5a7220 */ /* 0x020fe20000400000 */
[----:B------:R-:W-:Y:S01]  /*3940*/  ISETP.GT.AND P2, PT, R0, 0x38, P1 ;  /* 0x000000380000780c */ /* 0x000fe20000f44270 */
[----:B------:R-:W-:Y:S02]  /*3950*/  BSSY B1, `(.L_x_86) ;  /* 0x0000005000017945 */ /* 0x000fe40003800000 */
[----:B------:R-:W-:-:S05]  /*3960*/  FFMA R117, R117, R154, R90 ;  /* 0x0000009a75757223 */ /* 0x000fca000000005a */
[----:B------:R0:W-:Y:S05]  /*3970*/  @P3 STG.E desc[UR36][R12.64+0xe4], R117 ;  /* 0x0000e4750c003986 */ /* 0x0001ea000c101924 */
[----:B------:R-:W-:Y:S05]  /*3980*/  @!P2 BRA `(.L_x_87) ;  /* 0x000000000004a947 */ /* 0x000fea0003800000 */
[----:B------:R0:W5:Y:S02]  /*3990*/  LDG.E.LTC128B R174, desc[UR36][R88.64+0xe0] ;  /* 0x0000e02458ae7981 */ /* 0x000164000c1e1920 */
.L_x_87:
[----:B------:R-:W-:Y:S05]  /*39a0*/  BSYNC B1 ;  /* 0x0000000000017941 */ /* 0x000fea0003800000 */
.L_x_86:
        /* <DEDUP_REMOVED lines=9> */
.L_x_89:
[----:B------:R-:W-:Y:S05]  /*3a40*/  BSYNC B1 ;  /* 0x0000000000017941 */ /* 0x000fea0003800000 */
.L_x_88:
        /* <DEDUP_REMOVED lines=9> */
.L_x_91:
[----:B------:R-:W-:Y:S05]  /*3ae0*/  BSYNC B1 ;  /* 0x0000000000017941 */ /* 0x000fea0003800000 */
.L_x_90:
[----:B0----5:R-:W-:Y:S01]  /*3af0*/  FMUL R91, R174, R155 ;  /* 0x0000009bae5b7220 */ /* 0x021fe20000400000 */
[----:B------:R-:W-:Y:S01]  /*3b00*/  ISETP.GT.AND P3, PT, R0, 0x41, P0 ;  /* 0x000000410000780c */ /* 0x000fe20000764270 */
[----:B------:R-:W-:Y:S02]  /*3b10*/  BSSY B1, `(.L_x_92) ;  /* 0x0000005000017945 */ /* 0x000fe40003800000 */
[----:B------:R-:W-:-:S05]  /*3b20*/  FFMA R91, R120, R154, R91 ;  /* 0x0000009a785b7223 */ /* 0x000fca000000005b */
[----:B------:R0:W-:Y:S05]  /*3b30*/  @P2 STG.E desc[UR36][R12.64+0x100], R91 ;  /* 0x0001005b0c002986 */ /* 0x0001ea000c101924 */
[----:B------:R-:W-:Y:S05]  /*3b40*/  @!P3 BRA `(.L_x_93) ;  /* 0x000000000004b947 */ /* 0x000fea0003800000 */
[----:B------:R0:W5:Y:S02]  /*3b50*/  LDG.E.LTC128B R174, desc[UR36][R162.64+0x104] ;  /* 0x00010424a2ae7981 */ /* 0x000164000c1e1920 */
.L_x_93:
[----:B------:R-:W-:Y:S05]  /*3b60*/  BSYNC B1 ;  /* 0x0000000000017941 */ /* 0x000fea0003800000 */
.L_x_92:
[----:B-----5:R-:W-:Y:S01]  /*3b70*/  FMUL R90, R174, R155 ;  /* 0x0000009bae5a7220 */ /* 0x020fe20000400000 */
[----:B------:R-:W-:Y:S01]  /*3b80*/  ISETP.GT.AND P2, PT, R0, 0x40, P1 ;  /* 0x000000400000780c */ /* 0x000fe20000f44270 */
[----:B------:R-:W-:Y:S02]  /*3b90*/  BSSY B1, `(.L_x_94) ;  /* 0x0000005000017945 */ /* 0x000fe40003800000 */
[----:B------:R-:W-:-:S05]  /*3ba0*/  FFMA R121, R121, R154, R90 ;  /* 0x0000009a79797223 */ /* 0x000fca000000005a */
[----:B------:R0:W-:Y:S05]  /*3bb0*/  @P3 STG.E desc[UR36][R12.64+0x104], R121 ;  /* 0x000104790c003986 */ /* 0x0001ea000c101924 */
[----:B------:R-:W-:Y:S05]  /*3bc0*/  @!P2 BRA `(.L_x_95) ;  /* 0x000000000004a947 */ /* 0x000fea0003800000 */
[----:B------:R0:W5:Y:S02]  /*3bd0*/  LDG.E.LTC128B R174, desc[UR36][R88.64+0x100] ;  /* 0x0001002458ae7981 */ /* 0x000164000c1e1920 */
.L_x_95:
[----:B------:R-:W-:Y:S05]  /*3be0*/  BSYNC B1 ;  /* 0x0000000000017941 */ /* 0x000fea0003800000 */
.L_x_94:
        /* <DEDUP_REMOVED lines=9> */
.L_x_97:
[----:B------:R-:W-:Y:S05]  /*3c80*/  BSYNC B1 ;  /* 0x0000000000017941 */ /* 0x000fea0003800000 */
.L_x_96:
        /* <DEDUP_REMOVED lines=9> */
.L_x_99:
[----:B------:R-:W-:Y:S05]  /*3d20*/  BSYNC B1 ;  /* 0x0000000000017941 */ /* 0x000fea0003800000 */
.L_x_98:
[----:B0----5:R-:W-:Y:S01]  /*3d30*/  FMUL R91, R174, R155 ;  /* 0x0000009bae5b7220 */ /* 0x021fe20000400000 */
[----:B------:R-:W-:Y:S01]  /*3d40*/  ISETP.GT.AND P3, PT, R0, 0x49, P0 ;  /* 0x000000490000780c */ /* 0x000fe20000764270 */
[----:B------:R-:W-:Y:S02]  /*3d50*/  BSSY B1, `(.L_x_100) ;  /* 0x0000005000017945 */ /* 0x000fe40003800000 */
[----:B------:R-:W-:-:S05]  /*3d60*/  FFMA R91, R124, R154, R91 ;  /* 0x0000009a7c5b7223 */ /* 0x000fca000000005b */
[----:B------:R0:W-:Y:S05]  /*3d70*/  @P2 STG.E desc[UR36][R12.64+0x120], R91 ;  /* 0x0001205b0c002986 */ /* 0x0001ea000c101924 */
[----:B------:R-:W-:Y:S05]  /*3d80*/  @!P3 BRA `(.L_x_101) ;  /* 0x000000000004b947 */ /* 0x000fea0003800000 */
[----:B------:R0:W5:Y:S02]  /*3d90*/  LDG.E.LTC128B R174, desc[UR36][R162.64+0x124] ;  /* 0x00012424a2ae7981 */ /* 0x000164000c1e1920 */
.L_x_101:
[----:B------:R-:W-:Y:S05]  /*3da0*/  BSYNC B1 ;  /* 0x0000000000017941 */ /* 0x000fea0003800000 */
.L_x_100:
[----:B-----5:R-:W-:Y:S01]  /*3db0*/  FMUL R90, R174, R155 ;  /* 0x0000009bae5a7220 */ /* 0x020fe20000400000 */
[----:B------:R-:W-:Y:S01]  /*3dc0*/  ISETP.GT.AND P2, PT, R0, 0x48, P1 ;  /* 0x000000480000780c */ /* 0x000fe20000f44270 */
[----:B------:R-:W-:Y:S02]  /*3dd0*/  BSSY B1, `(.L_x_102) ;  /* 0x0000005000017945 */ /* 0x000fe40003800000 */
[----:B------:R-:W-:-:S05]  /*3de0*/  FFMA R125, R125, R154, R90 ;  /* 0x0000009a7d7d7223 */ /* 0x000fca000000005a */
[----:B------:R0:W-:Y:S05]  /*3df0*/  @P3 STG.E desc[UR36][R12.64+0x124], R125 ;  /* 0x0001247d0c003986 */ /* 0x0001ea000c101924 */
[----:B------:R-:W-:Y:S05]  /*3e00*/  @!P2 BRA `(.L_x_103) ;  /* 0x000000000004a947 */ /* 0x000fea0003800000 */
[----:B------:R0:W5:Y:S02]  /*3e10*/  LDG.E.LTC128B R174, desc[UR36][R88.64+0x120] ;  /* 0x0001202458ae7981 */ /* 0x000164000c1e1920 */
.L_x_103:
[----:B------:R-:W-:Y:S05]  /*3e20*/  BSYNC B1 ;  /* 0x0000000000017941 */ /* 0x000fea0003800000 */
.L_x_102:
        /* <DEDUP_REMOVED lines=9> */
.L_x_105:
[----:B------:R-:W-:Y:S05]  /*3ec0*/  BSYNC B1 ;  /* 0x0000000000017941 */ /* 0x000fea0003800000 */
.L_x_104:
        /* <DEDUP_REMOVED lines=9> */
.L_x_107:
[----:B------:R-:W-:Y:S05]  /*3f60*/  BSYNC B1 ;  /* 0x0000000000017941 */ /* 0x000fea0003800000 */
.L_x_106:
[----:B0----5:R-:W-:Y:S01]  /*3f70*/  FMUL R91, R174, R155 ;  /* 0x0000009bae5b7220 */ /* 0x021fe20000400000 */
[----:B------:R-:W-:Y:S01]  /*3f80*/  ISETP.GT.AND P3, PT, R0, 0x51, P0 ;  /* 0x000000510000780c */ /* 0x000fe20000764270 */
[----:B------:R-:W-:Y:S02]  /*3f90*/  BSSY B1, `(.L_x_108) ;  /* 0x0000005000017945 */ /* 0x000fe40003800000 */
[----:B------:R-:W-:-:S05]  /*3fa0*/  FFMA R91, R128, R154, R91 ;  /* 0x0000009a805b7223 */ /* 0x000fca000000005b */
[----:B------:R0:W-:Y:S05]  /*3fb0*/  @P2 STG.E desc[UR36][R12.64+0x140], R91 ;  /* 0x0001405b0c002986 */ /* 0x0001ea000c101924 */
[----:B------:R-:W-:Y:S05]  /*3fc0*/  @!P3 BRA `(.L_x_109) ;  /* 0x000000000004b947 */ /* 0x000fea0003800000 */
[----:B------:R0:W5:Y:S02]  /*3fd0*/  LDG.E.LTC128B R174, desc[UR36][R162.64+0x144] ;  /* 0x00014424a2ae7981 */ /* 0x000164000c1e1920 */
.L_x_109:
[----:B------:R-:W-:Y:S05]  /*3fe0*/  BSYNC B1 ;  /* 0x0000000000017941 */ /* 0x000fea0003800000 */
.L_x_108:
[----:B-----5:R-:W-:Y:S01]  /*3ff0*/  FMUL R90, R174, R155 ;  /* 0x0000009bae5a7220 */ /* 0x020fe20000400000 */
[----:B------:R-:W-:Y:S01]  /*4000*/  ISETP.GT.AND P2, PT, R0, 0x50, P1 ;  /* 0x000000500000780c */ /* 0x000fe20000f44270 */
[----:B------:R-:W-:Y:S02]  /*4010*/  BSSY B1, `(.L_x_110) ;  /* 0x0000005000017945 */ /* 0x000fe40003800000 */
[----:B------:R-:W-:-:S05]  /*4020*/  FFMA R129, R129, R154, R90 ;  /* 0x0000009a81817223 */ /* 0x000fca000000005a */
[----:B------:R0:W-:Y:S05]  /*4030*/  @P3 STG.E desc[UR36][R12.64+0x144], R129 ;  /* 0x000144810c003986 */ /* 0x0001ea000c101924 */
[----:B------:R-:W-:Y:S05]  /*4040*/  @!P2 BRA `(.L_x_111) ;  /* 0x000000000004a947 */ /* 0x000fea0003800000 */
[----:B------:R0:W5:Y:S02]  /*4050*/  LDG.E.LTC128B R174, desc[UR36][R88.64+0x140] ;  /* 0x0001402458ae7981 */ /* 0x000164000c1e1920 */
.L_x_111:
[----:B------:R-:W-:Y:S05]  /*4060*/  BSYNC B1 ;  /* 0x0000000000017941 */ /* 0x000fea0003800000 */
.L_x_110:
        /* <DEDUP_REMOVED lines=9> */
.L_x_113:
[----:B------:R-:W-:Y:S05]  /*4100*/  BSYNC B1 ;  /* 0x0000000000017941 */ /* 0x000fea0003800000 */
.L_x_112:
        /* <DEDUP_REMOVED lines=9> */
.L_x_115:
[----:B------:R-:W-:Y:S05]  /*41a0*/  BSYNC B1 ;  /* 0x0000000000017941 */ /* 0x000fea0003800000 */
.L_x_114:
[----:B0----5:R-:W-:Y:S01]  /*41b0*/  FMUL R91, R174, R155 ;  /* 0x0000009bae5b7220 */ /* 0x021fe20000400000 */
[----:B------:R-:W-:Y:S01]  /*41c0*/  ISETP.GT.AND P3, PT, R0, 0x59, P0 ;  /* 0x000000590000780c */ /* 0x000fe20000764270 */
[----:B------:R-:W-:Y:S02]  /*41d0*/  BSSY B1, `(.L_x_116) ;  /* 0x0000005000017945 */ /* 0x000fe40003800000 */
[----:B------:R-:W-:-:S05]  /*41e0*/  FFMA R91, R132, R154, R91 ;  /* 0x0000009a845b7223 */ /* 0x000fca000000005b */
[----:B------:R0:W-:Y:S05]  /*41f0*/  @P2 STG.E desc[UR36][R12.64+0x160], R91 ;  /* 0x0001605b0c002986 */ /* 0x0001ea000c101924 */
[----:B------:R-:W-:Y:S05]  /*4200*/  @!P3 BRA `(.L_x_117) ;  /* 0x000000000004b947 */ /* 0x000fea0003800000 */
[----:B------:R0:W5:Y:S02]  /*4210*/  LDG.E.LTC128B R174, desc[UR36][R162.64+0x164] ;  /* 0x00016424a2ae7981 */ /* 0x000164000c1e1920 */
.L_x_117:
[----:B------:R-:W-:Y:S05]  /*4220*/  BSYNC B1 ;  /* 0x0000000000017941 */ /* 0x000fea0003800000 */
.L_x_116:
[----:B-----5:R-:W-:Y:S01]  /*4230*/  FMUL R90, R174, R155 ;  /* 0x0000009bae5a7220 */ /* 0x020fe20000400000 */
[----:B------:R-:W-:Y:S01]  /*4240*/  ISETP.GT.AND P2, PT, R0, 0x58, P1 ;  /* 0x000000580000780c */ /* 0x000fe20000f44270 */
[----:B------:R-:W-:Y:S02]  /*4250*/  BSSY B1, `(.L_x_118) ;  /* 0x0000005000017945 */ /* 0x000fe40003800000 */
[----:B------:R-:W-:-:S05]  /*4260*/  FFMA R133, R133, R154, R90 ;  /* 0x0000009a85857223 */ /* 0x000fca000000005a */
[----:B------:R0:W-:Y:S05]  /*4270*/  @P3 STG.E desc[UR36][R12.64+0x164], R133 ;  /* 0x000164850c003986 */ /* 0x0001ea000c101924 */
[----:B------:R-:W-:Y:S05]  /*4280*/  @!P2 BRA `(.L_x_119) ;  /* 0x000000000004a947 */ /* 0x000fea0003800000 */
[----:B------:R0:W5:Y:S02]  /*4290*/  LDG.E.LTC128B R174, desc[UR36][R88.64+0x160] ;  /* 0x0001602458ae7981 */ /* 0x000164000c1e1920 */
.L_x_119:
[----:B------:R-:W-:Y:S05]  /*42a0*/  BSYNC B1 ;  /* 0x0000000000017941 */ /* 0x000fea0003800000 */
.L_x_118:
        /* <DEDUP_REMOVED lines=9> */
.L_x_121:
[----:B------:R-:W-:Y:S05]  /*4340*/  BSYNC B1 ;  /* 0x0000000000017941 */ /* 0x000fea0003800000 */
.L_x_120:
        /* <DEDUP_REMOVED lines=9> */
.L_x_123:
[----:B------:R-:W-:Y:S05]  /*43e0*/  BSYNC B1 ;  /* 0x0000000000017941 */ /* 0x000fea0003800000 */
.L_x_122:
[----:B0----5:R-:W-:Y:S01]  /*43f0*/  FMUL R91, R174, R155 ;  /* 0x0000009bae5b7220 */ /* 0x021fe20000400000 */
[----:B------:R-:W-:Y:S01]  /*4400*/  ISETP.GT.AND P3, PT, R0, 0x61, P0 ;  /* 0x000000610000780c */ /* 0x000fe20000764270 */
[----:B------:R-:W-:Y:S02]  /*4410*/  BSSY B1, `(.L_x_124) ;  /* 0x0000005000017945 */ /* 0x000fe40003800000 */
[----:B------:R-:W-:-:S05]  /*4420*/  FFMA R91, R136, R154, R91 ;  /* 0x0000009a885b7223 */ /* 0x000fca000000005b */
[----:B------:R0:W-:Y:S05]  /*4430*/  @P2 STG.E desc[UR36][R12.64+0x180], R91 ;  /* 0x0001805b0c002986 */ /* 0x0001ea000c101924 */
[----:B------:R-:W-:Y:S05]  /*4440*/  @!P3 BRA `(.L_x_125) ;  /* 0x000000000004b947 */ /* 0x000fea0003800000 */
[----:B------:R0:W5:Y:S02]  /*4450*/  LDG.E.LTC128B R174, desc[UR36][R162.64+0x184] ;  /* 0x00018424a2ae7981 */ /* 0x000164000c1e1920 */
.L_x_125:
[----:B------:R-:W-:Y:S05]  /*4460*/  BSYNC B1 ;  /* 0x0000000000017941 */ /* 0x000fea0003800000 */
.L_x_124:
[----:B-----5:R-:W-:Y:S01]  /*4470*/  FMUL R90, R174, R155 ;  /* 0x0000009bae5a7220 */ /* 0x020fe20000400000 */
[----:B------:R-:W-:Y:S01]  /*4480*/  ISETP.GT.AND P2, PT, R0, 0x60, P1 ;  /* 0x000000600000780c */ /* 0x000fe20000f44270 */
[----:B------:R-:W-:Y:S02]  /*4490*/  BSSY B1, `(.L_x_126) ;  /* 0x0000005000017945 */ /* 0x000fe40003800000 */
[----:B------:R-:W-:-:S05]  /*44a0*/  FFMA R137, R137, R154, R90 ;  /* 0x0000009a89897223 */ /* 0x000fca000000005a */
[----:B------:R0:W-:Y:S05]  /*44b0*/  @P3 STG.E desc[UR36][R12.64+0x184], R137 ;  /* 0x000184890c003986 */ /* 0x0001ea000c101924 */
[----:B------:R-:W-:Y:S05]  /*44c0*/  @!P2 BRA `(.L_x_127) ;  /* 0x000000000004a947 */ /* 0x000fea0003800000 */
[----:B------:R0:W5:Y:S02]  /*44d0*/  LDG.E.LTC128B R174, desc[UR36][R88.64+0x180] ;  /* 0x0001802458ae7981 */ /* 0x000164000c1e1920 */
.L_x_127:
[----:B------:R-:W-:Y:S05]  /*44e0*/  BSYNC B1 ;  /* 0x0000000000017941 */ /* 0x000fea0003800000 */
.L_x_126:
        /* <DEDUP_REMOVED lines=9> */
.L_x_129:
[----:B------:R-:W-:Y:S05]  /*4580*/  BSYNC B1 ;  /* 0x0000000000017941 */ /* 0x000fea0003800000 */
.L_x_128:
        /* <DEDUP_REMOVED lines=9> */
.L_x_131:
[----:B------:R-:W-:Y:S05]  /*4620*/  BSYNC B1 ;  /* 0x0000000000017941 */ /* 0x000fea0003800000 */
.L_x_130:
[----:B0----5:R-:W-:Y:S01]  /*4630*/  FMUL R91, R174, R155 ;  /* 0x0000009bae5b7220 */ /* 0x021fe20000400000 */
[----:B------:R-:W-:Y:S01]  /*4640*/  ISETP.GT.AND P3, PT, R0, 0x69, P0 ;  /* 0x000000690000780c */ /* 0x000fe20000764270 */
[----:B------:R-:W-:Y:S02]  /*4650*/  BSSY B1, `(.L_x_132) ;  /* 0x0000005000017945 */ /* 0x000fe40003800000 */
[----:B------:R-:W-:-:S05]  /*4660*/  FFMA R91, R140, R154, R91 ;  /* 0x0000009a8c5b7223 */ /* 0x000fca000000005b */
[----:B------:R0:W-:Y:S05]  /*4670*/  @P2 STG.E desc[UR36][R12.64+0x1a0], R91 ;  /* 0x0001a05b0c002986 */ /* 0x0001ea000c101924 */
[----:B------:R-:W-:Y:S05]  /*4680*/  @!P3 BRA `(.L_x_133) ;  /* 0x000000000004b947 */ /* 0x000fea0003800000 */
[----:B------:R0:W5:Y:S02]  /*4690*/  LDG.E.LTC128B R174, desc[UR36][R162.64+0x1a4] ;  /* 0x0001a424a2ae7981 */ /* 0x000164000c1e1920 */
.L_x_133:
[----:B------:R-:W-:Y:S05]  /*46a0*/  BSYNC B1 ;  /* 0x0000000000017941 */ /* 0x000fea0003800000 */
.L_x_132:
[----:B-----5:R-:W-:Y:S01]  /*46b0*/  FMUL R90, R174, R155 ;  /* 0x0000009bae5a7220 */ /* 0x020fe20000400000 */
[----:B------:R-:W-:Y:S01]  /*46c0*/  ISETP.GT.AND P2, PT, R0, 0x68, P1 ;  /* 0x000000680000780c */ /* 0x000fe20000f44270 */
[----:B------:R-:W-:Y:S02]  /*46d0*/  BSSY B1, `(.L_x_134) ;  /* 0x0000005000017945 */ /* 0x000fe40003800000 */
[----:B------:R-:W-:-:S05]  /*46e0*/  FFMA R141, R141, R154, R90 ;  /* 0x0000009a8d8d7223 */ /* 0x000fca000000005a */
[----:B------:R0:W-:Y:S05]  /*46f0*/  @P3 STG.E desc[UR36][R12.64+0x1a4], R141 ;  /* 0x0001a48d0c003986 */ /* 0x0001ea000c101924 */
[----:B------:R-:W-:Y:S05]  /*4700*/  @!P2 BRA `(.L_x_135) ;  /* 0x000000000004a947 */ /* 0x000fea0003800000 */
[----:B------:R0:W5:Y:S02]  /*4710*/  LDG.E.LTC128B R174, desc[UR36][R88.64+0x1a0] ;  /* 0x0001a02458ae7981 */ /* 0x000164000c1e1920 */
.L_x_135:
[----:B------:R-:W-:Y:S05]  /*4720*/  BSYNC B1 ;  /* 0x0000000000017941 */ /* 0x000fea0003800000 */
.L_x_134:
        /* <DEDUP_REMOVED lines=9> */
.L_x_137:
[----:B------:R-:W-:Y:S05]  /*47c0*/  BSYNC B1 ;  /* 0x0000000000017941 */ /* 0x000fea0003800000 */
.L_x_136:
        /* <DEDUP_REMOVED lines=9> */
.L_x_139:
[----:B------:R-:W-:Y:S05]  /*4860*/  BSYNC B1 ;  /* 0x0000000000017941 */ /* 0x000fea0003800000 */
.L_x_138:
[----:B0----5:R-:W-:Y:S01]  /*4870*/  FMUL R91, R174, R155 ;  /* 0x0000009bae5b7220 */ /* 0x021fe20000400000 */
[----:B------:R-:W-:Y:S01]  /*4880*/  ISETP.GT.AND P3, PT, R0, 0x71, P0 ;  /* 0x000000710000780c */ /* 0x000fe20000764270 */
[----:B------:R-:W-:Y:S02]  /*4890*/  BSSY B1, `(.L_x_140) ;  /* 0x0000005000017945 */ /* 0x000fe40003800000 */
[----:B------:R-:W-:-:S05]  /*48a0*/  FFMA R91, R144, R154, R91 ;  /* 0x0000009a905b7223 */ /* 0x000fca000000005b */
[----:B------:R0:W-:Y:S05]  /*48b0*/  @P2 STG.E desc[UR36][R12.64+0x1c0], R91 ;  /* 0x0001c05b0c002986 */ /* 0x0001ea000c101924 */
[----:B------:R-:W-:Y:S05]  /*48c0*/  @!P3 BRA `(.L_x_141) ;  /* 0x000000000004b947 */ /* 0x000fea0003800000 */
[----:B------:R0:W5:Y:S02]  /*48d0*/  LDG.E.LTC128B R174, desc[UR36][R162.64+0x1c4] ;  /* 0x0001c424a2ae7981 */ /* 0x000164000c1e1920 */
.L_x_141:
[----:B------:R-:W-:Y:S05]  /*48e0*/  BSYNC B1 ;  /* 0x0000000000017941 */ /* 0x000fea0003800000 */
.L_x_140:
[----:B-----5:R-:W-:Y:S01]  /*48f0*/  FMUL R90, R174, R155 ;  /* 0x0000009bae5a7220 */ /* 0x020fe20000400000 */
[----:B------:R-:W-:Y:S01]  /*4900*/  ISETP.GT.AND P2, PT, R0, 0x70, P1 ;  /* 0x000000700000780c */ /* 0x000fe20000f44270 */
[----:B------:R-:W-:Y:S02]  /*4910*/  BSSY B1, `(.L_x_142) ;  /* 0x0000005000017945 */ /* 0x000fe40003800000 */
[----:B------:R-:W-:-:S05]  /*4920*/  FFMA R145, R145, R154, R90 ;  /* 0x0000009a91917223 */ /* 0x000fca000000005a */
[----:B------:R0:W-:Y:S05]  /*4930*/  @P3 STG.E desc[UR36][R12.64+0x1c4], R145 ;  /* 0x0001c4910c003986 */ /* 0x0001ea000c101924 */
[----:B------:R-:W-:Y:S05]  /*4940*/  @!P2 BRA `(.L_x_143) ;  /* 0x000000000004a947 */ /* 0x000fea0003800000 */
[----:B------:R0:W5:Y:S02]  /*4950*/  LDG.E.LTC128B R174, desc[UR36][R88.64+0x1c0] ;  /* 0x0001c02458ae7981 */ /* 0x000164000c1e1920 */
.L_x_143:
[----:B------:R-:W-:Y:S05]  /*4960*/  BSYNC B1 ;  /* 0x0000000000017941 */ /* 0x000fea0003800000 */
.L_x_142:
        /* <DEDUP_REMOVED lines=9> */
.L_x_145:
[----:B------:R-:W-:Y:S05]  /*4a00*/  BSYNC B1 ;  /* 0x0000000000017941 */ /* 0x000fea0003800000 */
.L_x_144:
        /* <DEDUP_REMOVED lines=9> */
.L_x_147:
[----:B------:R-:W-:Y:S05]  /*4aa0*/  BSYNC B1 ;  /* 0x0000000000017941 */ /* 0x000fea0003800000 */
.L_x_146:
[----:B0----5:R-:W-:Y:S01]  /*4ab0*/  FMUL R91, R174, R155 ;  /* 0x0000009bae5b7220 */ /* 0x021fe20000400000 */
[----:B------:R-:W-:Y:S01]  /*4ac0*/  ISETP.GT.AND P0, PT, R0, 0x79, P0 ;  /* 0x000000790000780c */ /* 0x000fe20000704270 */
[----:B------:R-:W-:Y:S01]  /*4ad0*/  BSSY B1, `(.L_x_148) ;  /* 0x0000006000017945 */ /* 0x000fe20003800000 */
[----:B------:R-:W-:Y:S01]  /*4ae0*/  IADD3 R153, P2, R153, 0x80, RZ ;  /* 0x0000008099997810 */ /* 0x000fe20007f5e0ff */
[----:B------:R-:W-:-:S05]  /*4af0*/  FFMA R91, R148, R154, R91 ;  /* 0x0000009a945b7223 */ /* 0x000fca000000005b */
[----:B------:R0:W-:Y:S05]  /*4b00*/  @P4 STG.E desc[UR36][R12.64+0x1e0], R91 ;  /* 0x0001e05b0c004986 */ /* 0x0001ea000c101924 */
[----:B------:R-:W-:Y:S05]  /*4b10*/  @!P0 BRA `(.L_x_149) ;  /* 0x0000000000048947 */ /* 0x000fea0003800000 */
[----:B------:R0:W5:Y:S02]  /*4b20*/  LDG.E.LTC128B R174, desc[UR36][R162.64+0x1e4] ;  /* 0x0001e424a2ae7981 */ /* 0x000164000c1e1920 */
.L_x_149:
[----:B------:R-:W-:Y:S05]  /*4b30*/  BSYNC B1 ;  /* 0x0000000000017941 */ /* 0x000fea0003800000 */
.L_x_148:
[----:B------:R-:W-:Y:S01]  /*4b40*/  IADD3.X R9, RZ, R9, RZ, P2, !PT ;  /* 0x00000009ff097210 */ /* 0x000fe200017fe4ff */
[----:B-----5:R-:W-:Y:S01]  /*4b50*/  FMUL R8, R174, R155 ;  /* 0x0000009bae087220 */ /* 0x020fe20000400000 */
[----:B------:R-:W-:Y:S01]  /*4b60*/  ISETP.GT.AND P2, PT, R0, 0x78, P1 ;  /* 0x000000780000780c */ /* 0x000fe20000f44270 */
[----:B------:R-:W-:Y:S02]  /*4b70*/  BSSY B1, `(.L_x_150) ;  /* 0x0000008000017945 */ /* 0x000fe40003800000 */
[----:B------:R-:W-:Y:S01]  /*4b80*/  FFMA R149, R149, R154, R8 ;  /* 0x0000009a95957223 */ /* 0x000fe20000000008 */
[----:B------:R-:W-:Y:S02]  /*4b90*/  IMAD R90, R9, R156, RZ ;  /* 0x0000009c095a7224 */ /* 0x000fe400078e02ff */
[----:B------:R-:W-:Y:S02]  /*4ba0*/  @P0 IMAD.MOV.U32 R8, RZ, RZ, R12 ;  /* 0x000000ffff080224 */ /* 0x000fe400078e000c */
[----:B------:R-:W-:-:S05]  /*4bb0*/  @P0 IMAD.MOV.U32 R9, RZ, RZ, R13 ;  /* 0x000000ffff090224 */ /* 0x000fca00078e000d */
[----:B------:R0:W-:Y:S01]  /*4bc0*/  @P0 STG.E desc[UR36][R8.64+0x1e4], R149 ;  /* 0x0001e49508000986 */ /* 0x0001e2000c101924 */
[----:B------:R-:W-:Y:S05]  /*4bd0*/  @!P2 BRA `(.L_x_151) ;  /* 0x000000000004a947 */ /* 0x000fea0003800000 */
[----:B------:R0:W5:Y:S02]  /*4be0*/  LDG.E.LTC128B R174, desc[UR36][R88.64+0x1e0] ;  /* 0x0001e02458ae7981 */ /* 0x000164000c1e1920 */
.L_x_151:
[----:B------:R-:W-:Y:S05]  /*4bf0*/  BSYNC B1 ;  /* 0x0000000000017941 */ /* 0x000fea0003800000 */
.L_x_150:
[----:B0----5:R-:W-:Y:S01]  /*4c00*/  FMUL R9, R174, R155 ;  /* 0x0000009bae097220 */ /* 0x021fe20000400000 */
[----:B------:R-:W-:Y:S01]  /*4c10*/  @P2 MOV R8, R168 ;  /* 0x000000a800082202 */ /* 0x000fe20000000f00 */
[----:B------:R-:W-:Y:S01]  /*4c20*/  IMAD R93, R153, R157, R90 ;  /* 0x0000009d995d7224 */ /* 0x000fe200078e025a */
[----:B------:R-:W-:Y:S01]  /*4c30*/  ISETP.GT.AND P1, PT, R0, 0x79, P1 ;  /* 0x000000790000780c */ /* 0x000fe20000f24270 */
[----:B------:R-:W-:Y:S01]  /*4c40*/  FFMA R95, R150, R154, R9 ;  /* 0x0000009a965f7223 */ /* 0x000fe20000000009 */
[----:B------:R-:W-:Y:S01]  /*4c50*/  @P2 IMAD.MOV.U32 R9, RZ, RZ, R169 ;  /* 0x000000ffff092224 */ /* 0x000fe200078e00a9 */
[----:B------:R-:W-:Y:S01]  /*4c60*/  ISETP.GT.AND P0, PT, R3, 0x80, PT ;  /* 0x000000800300780c */ /* 0x000fe20003f04270 */
[----:B------:R-:W-:Y:S01]  /*4c70*/  IMAD.WIDE.U32 R90, R153, R156, R20 ;  /* 0x0000009c995a7225 */ /* 0x000fe200078e0014 */
[----:B------:R-:W-:Y:S02]  /*4c80*/  BSSY B1, `(.L_x_152) ;  /* 0x0000006000017945 */ /* 0x000fe40003800000 */
[----:B------:R0:W-:Y:S01]  /*4c90*/  @P2 STG.E desc[UR36][R8.64+0x1e0], R95 ;  /* 0x0001e05f08002986 */ /* 0x0001e2000c101924 */
[----:B------:R-:W-:Y:S01]  /*4ca0*/  ISETP.GT.AND P5, PT, R0, RZ, P0 ;  /* 0x000000ff0000720c */ /* 0x000fe200007a4270 */
[----:B------:R-:W-:-:S04]  /*4cb0*/  IMAD.IADD R92, R91, 0x1, R93 ;  /* 0x000000015b5c7824 */ /* 0x000fc800078e025d */
[----:B------:R-:W-:Y:S08]  /*4cc0*/  @!P1 BRA `(.L_x_153) ;  /* 0x0000000000049947 */ /* 0x000ff00003800000 */
[----:B------:R0:W5:Y:S02]  /*4cd0*/  LDG.E.LTC128B R174, desc[UR36][R88.64+0x1e4] ;  /* 0x0001e42458ae7981 */ /* 0x000164000c1e1920 */
.L_x_153:
[----:B------:R-:W-:Y:S05]  /*4ce0*/  BSYNC B1 ;  /* 0x0000000000017941 */ /* 0x000fea0003800000 */
.L_x_152:
[----:B0--3-5:R-:W-:Y:S01]  /*4cf0*/  FMUL R88, R174, R155 ;  /* 0x0000009bae587220 */ /* 0x029fe20000400000 */
[----:B------:R-:W-:-:S03]  /*4d00*/  LEA R8, P2, R90, R10, 0x2 ;  /* 0x0000000a5a087211 */ /* 0x000fc600078410ff */
[----:B------:R-:W-:Y:S01]  /*4d10*/  FFMA R151, R151, R154, R88 ;  /* 0x0000009a97977223 */ /* 0x000fe20000000058 */
[----:B------:R-:W-:-:S04]  /*4d20*/  LEA.HI.X R9, R90, R11, R92, 0x2, P2 ;  /* 0x0000000b5a097211 */ /* 0x000fc800010f145c */
[----:B------:R0:W-:Y:S04]  /*4d30*/  @P1 STG.E desc[UR36][R168.64+0x1e4], R151 ;  /* 0x0001e497a8001986 */ /* 0x0001e8000c101924 */
[----:B------:R3:W2:Y:S01]  /*4d40*/  @P5 LDG.E.LTC128B R174, desc[UR36][R8.64] ;  /* 0x0000002408ae5981 */ /* 0x0006a2000c1e1920 */
[-C--:B------:R-:W-:Y:S01]  /*4d50*/  IMAD.WIDE.U32 R88, R153, R156.reuse, R6 ;  /* 0x0000009c99587225 */ /* 0x080fe200078e0006 */
[----:B------:R-:W-:Y:S01]  /*4d60*/  SHF.L.U64.HI R97, R4, 0x9, R5 ;  /* 0x0000000904617819 */ /* 0x000fe20000010205 */
[----:B------:R-:W-:Y:S01]  /*4d70*/  BSSY B1, `(.L_x_154) ;  /* 0x0000013000017945 */ /* 0x000fe20003800000 */
[----:B------:R-:W-:Y:S01]  /*4d80*/  ISETP.GT.AND P4, PT, R0, 0x1, P0 ;  /* 0x000000010000780c */ /* 0x000fe20000784270 */
[----:B------:R-:W-:Y:S01]  /*4d90*/  IMAD.SHL.U32 R95, R4, 0x200, RZ ;  /* 0x00000200045f7824 */ /* 0x000fe200078e00ff */
[----:B------:R-:W-:Y:S01]  /*4da0*/  IADD3 R89, R93, R89, RZ ;  /* 0x000000595d597210 */ /* 0x000fe20007ffe0ff */
[----:B------:R-:W-:-:S04]  /*4db0*/  IMAD.WIDE.U32 R156, R153, R156, R160 ;  /* 0x0000009c999c7225 */ /* 0x000fc800078e00a0 */
[----:B------:R-:W-:Y:S01]  /*4dc0*/  IMAD.WIDE.U32 R90, R23, R14, R88 ;  /* 0x0000000e175a7225 */ /* 0x000fe200078e0058 */
[----:B------:R-:W-:Y:S02]  /*4dd0*/  IADD3 R88, P2, R95, R12, RZ ;  /* 0x0000000c5f587210 */ /* 0x000fe40007f5e0ff */
[----:B------:R-:W-:Y:S01]  /*4de0*/  IADD3 R158, P3, R158, R156, RZ ;  /* 0x0000009c9e9e7210 */ /* 0x000fe20007f7e0ff */
[----:B---3--:R-:W-:Y:S01]  /*4df0*/  IMAD.IADD R8, R15, 0x1, R91 ;  /* 0x000000010f087824 */ /* 0x008fe200078e025b */
[----:B------:R-:W-:Y:S01]  /*4e00*/  IADD3.X R89, R97, R13, RZ, P2, !PT ;  /* 0x0000000d61597210 */ /* 0x000fe200017fe4ff */
[----:B------:R-:W-:Y:S01]  /*4e10*/  IMAD.IADD R157, R93, 0x1, R157 ;  /* 0x000000015d9d7824 */ /* 0x000fe200078e029d */
[----:B------:R-:W-:Y:S02]  /*4e20*/  LEA R4, P1, R90, R10, 0x2 ;  /* 0x0000000a5a047211 */ /* 0x000fe400078210ff */
[----:B------:R-:W-:Y:S01]  /*4e30*/  IADD3 R92, P2, R6, R156, RZ ;  /* 0x0000009c065c7210 */ /* 0x000fe20007f5e0ff */
[----:B--2---:R-:W-:-:S04]  /*4e40*/  FMUL R5, R174, R155 ;  /* 0x0000009bae057220 */ /* 0x004fc80000400000 */
[----:B------:R-:W-:Y:S01]  /*4e50*/  FFMA R9, R24, R154, R5 ;  /* 0x0000009a18097223 */ /* 0x000fe20000000005 */
[----:B------:R-:W-:-:S04]  /*4e60*/  LEA.HI.X R5, R90, R11, R8, 0x2, P1 ;  /* 0x0000000b5a057211 */ /* 0x000fc800008f1408 */
[----:B------:R0:W-:Y:S01]  /*4e70*/  @P5 STG.E desc[UR36][R88.64], R9 ;  /* 0x0000000958005986 */ /* 0x0001e2000c101924 */
[----:B------:R-:W-:Y:S05]  /*4e80*/  @!P4 BRA `(.L_x_155) ;  /* 0x000000000004c947 */ /* 0x000fea0003800000 */
[----:B------:R2:W5:Y:S02]  /*4e90*/  LDG.E.LTC128B R174, desc[UR36][R4.64+0x4] ;  /* 0x0000042404ae7981 */ /* 0x000564000c1e1920 */
.L_x_155:
[----:B------:R-:W-:Y:S05]  /*4ea0*/  BSYNC B1 ;  /* 0x0000000000017941 */ /* 0x000fea0003800000 */
.L_x_154:
[----:B-----5:R-:W-:Y:S01]  /*4eb0*/  FMUL R6, R174, R155 ;  /* 0x0000009bae067220 */ /* 0x020fe20000400000 */
[----:B------:R-:W-:Y:S01]  /*4ec0*/  @P4 IMAD.MOV.U32 R24, RZ, RZ, R88 ;  /* 0x000000ffff184224 */ /* 0x000fe200078e0058 */
[----:B------:R-:W-:Y:S01]  /*4ed0*/  ISETP.GT.AND P1, PT, R3, 0x88, PT ;  /* 0x000000880300780c */ /* 0x000fe20003f24270 */
[----:B------:R-:W-:Y:S02]  /*4ee0*/  IMAD.X R3, R157, 0x1, R21, P3 ;  /* 0x000000019d037824 */ /* 0x000fe400018e0615 */
[----:B0-----:R-:W-:Y:S01]  /*4ef0*/  FFMA R9, R25, R154, R6 ;  /* 0x0000009a19097223 */ /* 0x001fe20000000006 */
[----:B------:R-:W-:Y:S01]  /*4f00*/  @P4 IMAD.MOV.U32 R25, RZ, RZ, R89 ;  /* 0x000000ffff194224 */ /* 0x000fe200078e0059 */
[----:B------:R-:W-:Y:S01]  /*4f10*/  IADD3.X R93, R7, R157, RZ, P2, !PT ;  /* 0x0000009d075d7210 */ /* 0x000fe200017fe4ff */
[----:B------:R-:W-:Y:S01]  /*4f20*/  BSSY B1, `(.L_x_156) ;  /* 0x000000a000017945 */ /* 0x000fe20003800000 */
[----:B------:R-:W-:Y:S02]  /*4f30*/  ISETP.GT.AND P2, PT, R0, RZ, P1 ;  /* 0x000000ff0000720c */ /* 0x000fe40000f44270 */
[----:B------:R0:W-:Y:S01]  /*4f40*/  @P4 STG.E desc[UR36][R24.64+0x4], R9 ;  /* 0x0000040918004986 */ /* 0x0001e2000c101924 */
[----:B------:R-:W-:Y:S01]  /*4f50*/  IMAD.WIDE.U32 R20, R23, R14, R92 ;  /* 0x0000000e17147225 */ /* 0x000fe200078e005c */
[----:B------:R-:W-:-:S02]  /*4f60*/  LEA R6, P5, R158, R10, 0x2 ;  /* 0x0000000a9e067211 */ /* 0x000fc400078a10ff */
[----:B------:R-:W-:Y:S02]  /*4f70*/  IADD3 R8, P3, R88, R165, RZ ;  /* 0x000000a558087210 */ /* 0x000fe40007f7e0ff */
[----:B------:R-:W-:Y:S02]  /*4f80*/  LEA.HI.X R7, R158, R11, R3, 0x2, P5 ;  /* 0x0000000b9e077211 */ /* 0x000fe400028f1403 */
[----:B------:R-:W-:-:S03]  /*4f90*/  IADD3 R15, R15, R21, RZ ;  /* 0x000000150f0f7210 */ /* 0x000fc60007ffe0ff */
[----:B------:R-:W-:Y:S06]  /*4fa0*/  @!P2 BRA `(.L_x_157) ;  /* 0x000000000004a947 */ /* 0x000fec0003800000 */
[----:B------:R3:W5:Y:S02]  /*4fb0*/  LDG.E.LTC128B R174, desc[UR36][R6.64] ;  /* 0x0000002406ae7981 */ /* 0x000764000c1e1920 */
.L_x_157:
[----:B------:R-:W-:Y:S05]  /*4fc0*/  BSYNC B1 ;  /* 0x0000000000017941 */ /* 0x000fea0003800000 */
.L_x_156:
[----:B-----5:R-:W-:Y:S01]  /*4fd0*/  FMUL R3, R174, R155 ;  /* 0x0000009bae037220 */ /* 0x020fe20000400000 */
[----:B0-----:R-:W-:Y:S01]  /*4fe0*/  IMAD.X R9, R89, 0x1, R167, P3 ;  /* 0x0000000159097824 */ /* 0x001fe200018e06a7 */
[----:B------:R-:W-:Y:S01]  /*4ff0*/  ISETP.GT.AND P4, PT, R0, 0x1, P1 ;  /* 0x000000010000780c */ /* 0x000fe20000f84270 */
[----:B------:R-:W-:Y:S01]  /*5000*/  BSSY B1, `(.L_x_158) ;  /* 0x0000007000017945 */ /* 0x000fe20003800000 */
[----:B------:R-:W-:Y:S01]  /*5010*/  FFMA R3, R26, R154, R3 ;  /* 0x0000009a1a037223 */ /* 0x000fe20000000003 */
[----:B------:R-:W-:-:S04]  /*5020*/  LEA R10, P5, R20, R10, 0x2 ;  /* 0x0000000a140a7211 */ /* 0x000fc800078a10ff */
[----:B------:R0:W-:Y:S01]  /*5030*/  @P2 STG.E desc[UR36][R8.64], R3 ;  /* 0x0000000308002986 */ /* 0x0001e2000c101924 */
[----:B------:R-:W-:-:S05]  /*5040*/  LEA.HI.X R11, R20, R11, R15, 0x2, P5 ;  /* 0x0000000b140b7211 */ /* 0x000fca00028f140f */
[----:B------:R-:W-:Y:S05]  /*5050*/  @!P4 BRA `(.L_x_159) ;  /* 0x000000000004c947 */ /* 0x000fea0003800000 */
[----:B------:R0:W5:Y:S02]  /*5060*/  LDG.E.LTC128B R174, desc[UR36][R10.64+0x4] ;  /* 0x000004240aae7981 */ /* 0x000164000c1e1920 */
.L_x_159:
[----:B------:R-:W-:Y:S05]  /*5070*/  BSYNC B1 ;  /* 0x0000000000017941 */ /* 0x000fea0003800000 */
.L_x_158:
[----:B---3-5:R-:W-:Y:S01]  /*5080*/  FMUL R6, R174, R155 ;  /* 0x0000009bae067220 */ /* 0x028fe20000400000 */
[----:B------:R-:W-:Y:S01]  /*5090*/  ISETP.GT.AND P2, PT, R0, 0x8, P0 ;  /* 0x000000080000780c */ /* 0x000fe20000744270 */
[----:B------:R-:W-:Y:S02]  /*50a0*/  BSSY B1, `(.L_x_160) ;  /* 0x0000005000017945 */ /* 0x000fe40003800000 */
[----:B------:R-:W-:-:S05]  /*50b0*/  FFMA R27, R27, R154, R6 ;  /* 0x0000009a1b1b7223 */ /* 0x000fca0000000006 */
[----:B------:R3:W-:Y:S05]  /*50c0*/  @P4 STG.E desc[UR36][R8.64+0x4], R27 ;  /* 0x0000041b08004986 */ /* 0x0007ea000c101924 */
[----:B------:R-:W-:Y:S05]  /*50d0*/  @!P2 BRA `(.L_x_161) ;  /* 0x000000000004a947 */ /* 0x000fea0003800000 */
[----:B------:R0:W5:Y:S02]  /*50e0*/  LDG.E.LTC128B R174, desc[UR36][R4.64+0x20] ;  /* 0x0000202404ae7981 */ /* 0x000164000c1e1920 */
.L_x_161:
[----:B------:R-:W-:Y:S05]  /*50f0*/  BSYNC B1 ;  /* 0x0000000000017941 */ /* 0x000fea0003800000 */
.L_x_160:
[----:B0----5:R-:W-:Y:S01]  /*5100*/  FMUL R3, R174, R155 ;  /* 0x0000009bae037220 */ /* 0x021fe20000400000 */
[----:B------:R-:W-:Y:S01]  /*5110*/  IMAD.MOV.U32 R6, RZ, RZ, R88 ;  /* 0x000000ffff067224 */ /* 0x000fe200078e0058 */
[----:B------:R-:W-:Y:S01]  /*5120*/  MOV R7, R89 ;  /* 0x0000005900077202 */ /* 0x000fe20000000f00 */
[----:B------:R-:W-:Y:S01]  /*5130*/  BSSY B1, `(.L_x_162) ;  /* 0x0000006000017945 */ /* 0x000fe20003800000 */
[----:B------:R-:W-:Y:S01]  /*5140*/  FFMA R3, R28, R154, R3 ;  /* 0x0000009a1c037223 */ /* 0x000fe20000000003 */
[----:B------:R-:W-:-:S04]  /*5150*/  ISETP.GT.AND P3, PT, R0, 0x9, P0 ;  /* 0x000000090000780c */ /* 0x000fc80000764270 */
[----:B------:R0:W-:Y:S09]  /*5160*/  @P2 STG.E desc[UR36][R6.64+0x20], R3 ;  /* 0x0000200306002986 */ /* 0x0001f2000c101924 */
[----:B------:R-:W-:Y:S05]  /*5170*/  @!P3 BRA `(.L_x_163) ;  /* 0x000000000004b947 */ /* 0x000fea0003800000 */
[----:B------:R0:W5:Y:S02]  /*5180*/  LDG.E.LTC128B R174, desc[UR36][R4.64+0x24] ;  /* 0x0000242404ae7981 */ /* 0x000164000c1e1920 */
.L_x_163:
[----:B------:R-:W-:Y:S05]  /*5190*/  BSYNC B1 ;  /* 0x0000000000017941 */ /* 0x000fea0003800000 */
.L_x_162:
[----:B---3-5:R-:W-:Y:S01]  /*51a0*/  FMUL R8, R174, R155 ;  /* 0x0000009bae087220 */ /* 0x028fe20000400000 */
[----:B------:R-:W-:Y:S01]  /*51b0*/  ISETP.GT.AND P5, PT, R0, 0x8, P1 ;  /* 0x000000080000780c */ /* 0x000fe20000fa4270 */
[----:B------:R-:W-:Y:S01]  /*51c0*/  BSSY B1, `(.L_x_164) ;  /* 0x0000006000017945 */ /* 0x000fe20003800000 */
[----:B------:R-:W-:Y:S01]  /*51d0*/  IADD3 R14, P2, R165, R88, RZ ;  /* 0x00000058a50e7210 */ /* 0x000fe20007f5e0ff */
[----:B------:R-:W-:-:S05]  /*51e0*/  FFMA R29, R29, R154, R8 ;  /* 0x0000009a1d1d7223 */ /* 0x000fca0000000008 */
[----:B------:R3:W-:Y:S05]  /*51f0*/  @P3 STG.E desc[UR36][R6.64+0x24], R29 ;  /* 0x0000241d06003986 */ /* 0x0007ea000c101924 */
[----:B------:R-:W-:Y:S05]  /*5200*/  @!P5 BRA `(.L_x_165) ;  /* 0x000000000004d947 */ /* 0x000fea0003800000 */
[----:B------:R0:W5:Y:S02]  /*5210*/  LDG.E.LTC128B R174, desc[UR36][R10.64+0x20] ;  /* 0x000020240aae7981 */ /* 0x000164000c1e1920 */
.L_x_165:
[----:B------:R-:W-:Y:S05]  /*5220*/  BSYNC B1 ;  /* 0x0000000000017941 */ /* 0x000fea0003800000 */
.L_x_164:
[----:B0----5:R-:W-:Y:S01]  /*5230*/  FMUL R3, R174, R155 ;  /* 0x0000009bae037220 */ /* 0x021fe20000400000 */
[----:B------:R-:W-:Y:S01]  /*5240*/  IMAD.X R15, R167, 0x1, R89, P2 ;  /* 0x00000001a70f7824 */ /* 0x000fe200010e0659 */
[----:B------:R-:W-:Y:S01]  /*5250*/  ISETP.GT.AND P4, PT, R0, 0x9, P1 ;  /* 0x000000090000780c */ /* 0x000fe20000f84270 */
[----:B------:R-:W-:Y:S01]  /*5260*/  BSSY B1, `(.L_x_166) ;  /* 0x0000006000017945 */ /* 0x000fe20003800000 */
[----:B------:R-:W-:Y:S01]  /*5270*/  FFMA R3, R30, R154, R3 ;  /* 0x0000009a1e037223 */ /* 0x000fe20000000003 */
[----:B------:R-:W-:-:S04]  /*5280*/  IADD3 R8, P3, P2, R165, R12, R95 ;  /* 0x0000000ca5087210 */ /* 0x000fc80007a7e05f */
[----:B------:R0:W-:Y:S06]  /*5290*/  @P5 STG.E desc[UR36][R14.64+0x20], R3 ;  /* 0x000020030e005986 */ /* 0x0001ec000c101924 */
[----:B------:R-:W-:Y:S05]  /*52a0*/  @!P4 BRA `(.L_x_167) ;  /* 0x000000000004c947 */ /* 0x000fea0003800000 */
[----:B------:R0:W5:Y:S02]  /*52b0*/  LDG.E.LTC128B R174, desc[UR36][R10.64+0x24] ;  /* 0x000024240aae7981 */ /* 0x000164000c1e1920 */
.L_x_167:
[----:B------:R-:W-:Y:S05]  /*52c0*/  BSYNC B1 ;  /* 0x0000000000017941 */ /* 0x000fea0003800000 */
.L_x_166:
[----:B-----5:R-:W-:Y:S01]  /*52d0*/  FMUL R12, R174, R155 ;  /* 0x0000009bae0c7220 */ /* 0x020fe20000400000 */
[----:B------:R-:W-:Y:S01]  /*52e0*/  IADD3.X R9, R167, R13, R97, P3, P2 ;  /* 0x0000000da7097210 */ /* 0x000fe20001fe4461 */
[----:B------:R-:W-:Y:S01]  /*52f0*/  BSSY B1, `(.L_x_168) ;  /* 0x0000006000017945 */ /* 0x000fe20003800000 */
[----:B------:R-:W-:Y:S01]  /*5300*/  ISETP.GT.AND P5, PT, R0, 0x10, P0 ;  /* 0x000000100000780c */ /* 0x000fe200007a4270 */
[----:B------:R-:W-:-:S05]  /*5310*/  FFMA R31, R31, R154, R12 ;  /* 0x0000009a1f1f7223 */ /* 0x000fca000000000c */
[----:B------:R0:W-:Y:S07]  /*5320*/  @P4 STG.E desc[UR36][R8.64+0x24], R31 ;  /* 0x0000241f08004986 */ /* 0x0001ee000c101924 */
[----:B------:R-:W-:Y:S05]  /*5330*/  @!P5 BRA `(.L_x_169) ;  /* 0x000000000004d947 */ /* 0x000fea0003800000 */
[----:B------:R0:W5:Y:S02]  /*5340*/  LDG.E.LTC128B R174, desc[UR36][R4.64+0x40] ;  /* 0x0000402404ae7981 */ /* 0x000164000c1e1920 */
.L_x_169:
[----:B------:R-:W-:Y:S05]  /*5350*/  BSYNC B1 ;  /* 0x0000000000017941 */ /* 0x000fea0003800000 */
.L_x_168:
[----:B0----5:R-:W-:Y:S01]  /*5360*/  FMUL R3, R174, R155 ;  /* 0x0000009bae037220 */ /* 0x021fe20000400000 */
[----:B------:R-:W-:Y:S01]  /*5370*/  ISETP.GT.AND P2, PT, R0, 0x11, P0 ;  /* 0x000000110000780c */ /* 0x000fe20000744270 */
[----:B------:R-:W-:Y:S02]  /*5380*/  BSSY B1, `(.L_x_170) ;  /* 0x0000005000017945 */ /* 0x000fe40003800000 */
[----:B------:R-:W-:-:S05]  /*5390*/  FFMA R3, R32, R154, R3 ;  /* 0x0000009a20037223 */ /* 0x000fca0000000003 */
[----:B------:R0:W-:Y:S05]  /*53a0*/  @P5 STG.E desc[UR36][R6.64+0x40], R3 ;  /* 0x0000400306005986 */ /* 0x0001ea000c101924 */
[----:B------:R-:W-:Y:S05]  /*53b0*/  @!P2 BRA `(.L_x_171) ;  /* 0x000000000004a947 */ /* 0x000fea0003800000 */
[----:B------:R0:W5:Y:S02]  /*53c0*/  LDG.E.LTC128B R174, desc[UR36][R4.64+0x44] ;  /* 0x0000442404ae7981 */ /* 0x000164000c1e1920 */
.L_x_171:
[----:B------:R-:W-:Y:S05]  /*53d0*/  BSYNC B1 ;  /* 0x0000000000017941 */ /* 0x000fea0003800000 */
.L_x_170:
[----:B-----5:R-:W-:Y:S01]  /*53e0*/  FMUL R12, R174, R155 ;  /* 0x0000009bae0c7220 */ /* 0x020fe20000400000 */
[----:B------:R-:W-:Y:S01]  /*53f0*/  ISETP.GT.AND P3, PT, R0, 0x10, P1 ;  /* 0x000000100000780c */ /* 0x000fe20000f64270 */
[----:B------:R-:W-:Y:S02]  /*5400*/  BSSY B1, `(.L_x_172) ;  /* 0x0000005000017945 */ /* 0x000fe40003800000 */
[----:B------:R-:W-:-:S05]  /*5410*/  FFMA R33, R33, R154, R12 ;  /* 0x0000009a21217223 */ /* 0x000fca000000000c */
[----:B------:R0:W-:Y:S05]  /*5420*/  @P2 STG.E desc[UR36][R6.64+0x44], R33 ;  /* 0x0000442106002986 */ /* 0x0001ea000c101924 */
[----:B------:R-:W-:Y:S05]  /*5430*/  @!P3 BRA `(.L_x_173) ;  /* 0x000000000004b947 */ /* 0x000fea0003800000 */
[----:B------:R0:W5:Y:S02]  /*5440*/  LDG.E.LTC128B R174, desc[UR36][R10.64+0x40] ;  /* 0x000040240aae7981 */ /* 0x000164000c1e1920 */
.L_x_173:
[----:B------:R-:W-:Y:S05]  /*5450*/  BSYNC B1 ;  /* 0x0000000000017941 */ /* 0x000fea0003800000 */
.L_x_172:
[----:B0----5:R-:W-:Y:S01]  /*5460*/  FMUL R3, R174, R155 ;  /* 0x0000009bae037220 */ /* 0x021fe20000400000 */
[----:B------:R-:W-:Y:S01]  /*5470*/  ISETP.GT.AND P2, PT, R0, 0x11, P1 ;  /* 0x000000110000780c */ /* 0x000fe20000f44270 */
[----:B------:R-:W-:Y:S02]  /*5480*/  BSSY B1, `(.L_x_174) ;  /* 0x0000005000017945 */ /* 0x000fe40003800000 */
[----:B------:R-:W-:-:S05]  /*5490*/  FFMA R3, R34, R154, R3 ;  /* 0x0000009a22037223 */ /* 0x000fca0000000003 */
[----:B------:R0:W-:Y:S05]  /*54a0*/  @P3 STG.E desc[UR36][R8.64+0x40], R3 ;  /* 0x0000400308003986 */ /* 0x0001ea000c101924 */
[----:B------:R-:W-:Y:S05]  /*54b0*/  @!P2 BRA `(.L_x_175) ;  /* 0x000000000004a947 */ /* 0x000fea0003800000 */
[----:B------:R0:W5:Y:S02]  /*54c0*/  LDG.E.LTC128B R174, desc[UR36][R10.64+0x44] ;  /* 0x000044240aae7981 */ /* 0x000164000c1e1920 */
.L_x_175:
[----:B------:R-:W-:Y:S05]  /*54d0*/  BSYNC B1 ;  /* 0x0000000000017941 */ /* 0x000fea0003800000 */
.L_x_174:
[----:B-----5:R-:W-:Y:S01]  /*54e0*/  FMUL R12, R174, R155 ;  /* 0x0000009bae0c7220 */ /* 0x020fe20000400000 */
[----:B------:R-:W-:Y:S01]  /*54f0*/  ISETP.GT.AND P3, PT, R0, 0x18, P0 ;  /* 0x000000180000780c */ /* 0x000fe20000764270 */
[----:B------:R-:W-:Y:S02]  /*5500*/  BSSY B1, `(.L_x_176) ;  /* 0x0000005000017945 */ /* 0x000fe40003800000 */
[----:B------:R-:W-:-:S05]  /*5510*/  FFMA R35, R35, R154, R12 ;  /* 0x0000009a23237223 */ /* 0x000fca000000000c */
[----:B------:R0:W-:Y:S05]  /*5520*/  @P2 STG.E desc[UR36][R8.64+0x44], R35 ;  /* 0x0000442308002986 */ /* 0x0001ea000c101924 */
[----:B------:R-:W-:Y:S05]  /*5530*/  @!P3 BRA `(.L_x_177) ;  /* 0x000000000004b947 */ /* 0x000fea0003800000 */
[----:B------:R0:W5:Y:S02]  /*5540*/  LDG.E.LTC128B R174, desc[UR36][R4.64+0x60] ;  /* 0x0000602404ae7981 */ /* 0x000164000c1e1920 */
.L_x_177:
[----:B------:R-:W-:Y:S05]  /*5550*/  BSYNC B1 ;  /* 0x0000000000017941 */ /* 0x000fea0003800000 */
.L_x_176:
[----:B0----5:R-:W-:Y:S01]  /*5560*/  FMUL R3, R174, R155 ;  /* 0x0000009bae037220 */ /* 0x021fe20000400000 */
[----:B------:R-:W-:Y:S01]  /*5570*/  ISETP.GT.AND P2, PT, R0, 0x19, P0 ;  /* 0x000000190000780c */ /* 0x000fe20000744270 */
[----:B------:R-:W-:Y:S02]  /*5580*/  BSSY B1, `(.L_x_178) ;  /* 0x0000005000017945 */ /* 0x000fe40003800000 */
[----:B------:R-:W-:-:S05]  /*5590*/  FFMA R3, R36, R154, R3 ;  /* 0x0000009a24037223 */ /* 0x000fca0000000003 */
[----:B------:R0:W-:Y:S05]  /*55a0*/  @P3 STG.E desc[UR36][R6.64+0x60], R3 ;  /* 0x0000600306003986 */ /* 0x0001ea000c101924 */
[----:B------:R-:W-:Y:S05]  /*55b0*/  @!P2 BRA `(.L_x_179) ;  /* 0x000000000004a947 */ /* 0x000fea0003800000 */
[----:B------:R0:W5:Y:S02]  /*55c0*/  LDG.E.LTC128B R174, desc[UR36][R4.64+0x64] ;  /* 0x0000642404ae7981 */ /* 0x000164000c1e1920 */
.L_x_179:
[----:B------:R-:W-:Y:S05]  /*55d0*/  BSYNC B1 ;  /* 0x0000000000017941 */ /* 0x000fea0003800000 */
.L_x_178:
[----:B-----5:R-:W-:Y:S01]  /*55e0*/  FMUL R12, R174, R155 ;  /* 0x0000009bae0c7220 */ /* 0x020fe20000400000 */
[----:B------:R-:W-:Y:S01]  /*55f0*/  ISETP.GT.AND P3, PT, R0, 0x18, P1 ;  /* 0x000000180000780c */ /* 0x000fe20000f64270 */
[----:B------:R-:W-:Y:S02]  /*5600*/  BSSY B1, `(.L_x_180) ;  /* 0x0000005000017945 */ /* 0x000fe40003800000 */
[----:B------:R-:W-:-:S05]  /*5610*/  FFMA R37, R37, R154, R12 ;  /* 0x0000009a25257223 */ /* 0x000fca000000000c */
[----:B------:R0:W-:Y:S05]  /*5620*/  @P2 STG.E desc[UR36][R6.64+0x64], R37 ;  /* 0x0000642506002986 */ /* 0x0001ea000c101924 */
[----:B------:R-:W-:Y:S05]  /*5630*/  @!P3 BRA `(.L_x_181) ;  /* 0x000000000004b947 */ /* 0x000fea0003800000 */
[----:B------:R0:W5:Y:S02]  /*5640*/  LDG.E.LTC128B R174, desc[UR36][R10.64+0x60] ;  /* 0x000060240aae7981 */ /* 0x000164000c1e1920 */
.L_x_181:
[----:B------:R-:W-:Y:S05]  /*5650*/  BSYNC B1 ;  /* 0x0000000000017941 */ /* 0x000fea0003800000 */
.L_x_180:
[----:B0----5:R-:W-:Y:S01]  /*5660*/  FMUL R3, R174, R155 ;  /* 0x0000009bae037220 */ /* 0x021fe20000400000 */
[----:B------:R-:W-:Y:S01]  /*5670*/  ISETP.GT.AND P2, PT, R0, 0x19, P1 ;  /* 0x000000190000780c */ /* 0x000fe20000f44270 */
[----:B------:R-:W-:Y:S02]  /*5680*/  BSSY B1, `(.L_x_182) ;  /* 0x0000005000017945 */ /* 0x000fe40003800000 */
[----:B------:R-:W-:-:S05]  /*5690*/  FFMA R3, R38, R154, R3 ;  /* 0x0000009a26037223 */ /* 0x000fca0000000003 */
[----:B------:R0:W-:Y:S05]  /*56a0*/  @P3 STG.E desc[UR36][R8.64+0x60], R3 ;  /* 0x0000600308003986 */ /* 0x0001ea000c101924 */
[----:B------:R-:W-:Y:S05]  /*56b0*/  @!P2 BRA `(.L_x_183) ;  /* 0x000000000004a947 */ /* 0x000fea0003800000 */
[----:B------:R0:W5:Y:S02]  /*56c0*/  LDG.E.LTC128B R174, desc[UR36][R10.64+0x64] ;  /* 0x000064240aae7981 */ /* 0x000164000c1e1920 */
.L_x_183:
[----:B------:R-:W-:Y:S05]  /*56d0*/  BSYNC B1 ;  /* 0x0000000000017941 */ /* 0x000fea0003800000 */
.L_x_182:
[----:B-----5:R-:W-:Y:S01]  /*56e0*/  FMUL R12, R174, R155 ;  /* 0x0000009bae0c7220 */ /* 0x020fe20000400000 */
[----:B------:R-:W-:Y:S01]  /*56f0*/  ISETP.GT.AND P3, PT, R0, 0x20, P0 ;  /* 0x000000200000780c */ /* 0x000fe20000764270 */
[----:B------:R-:W-:Y:S02]  /*5700*/  BSSY B1, `(.L_x_184) ;  /* 0x0000005000017945 */ /* 0x000fe40003800000 */
[----:B------:R-:W-:-:S05]  /*5710*/  FFMA R39, R39, R154, R12 ;  /* 0x0000009a27277223 */ /* 0x000fca000000000c */
[----:B------:R0:W-:Y:S05]  /*5720*/  @P2 STG.E desc[UR36][R8.64+0x64], R39 ;  /* 0x0000642708002986 */ /* 0x0001ea000c101924 */
[----:B------:R-:W-:Y:S05]  /*5730*/  @!P3 BRA `(.L_x_185) ;  /* 0x000000000004b947 */ /* 0x000fea0003800000 */
[----:B------:R0:W5:Y:S02]  /*5740*/  LDG.E.LTC128B R174, desc[UR36][R4.64+0x80] ;  /* 0x0000802404ae7981 */ /* 0x000164000c1e1920 */
.L_x_185:
[----:B------:R-:W-:Y:S05]  /*5750*/  BSYNC B1 ;  /* 0x0000000000017941 */ /* 0x000fea0003800000 */
.L_x_184:
[----:B0----5:R-:W-:Y:S01]  /*5760*/  FMUL R3, R174, R155 ;  /* 0x0000009bae037220 */ /* 0x021fe20000400000 */
[----:B------:R-:W-:Y:S01]  /*5770*/  ISETP.GT.AND P2, PT, R0, 0x21, P0 ;  /* 0x000000210000780c */ /* 0x000fe20000744270 */
[----:B------:R-:W-:Y:S02]  /*5780*/  BSSY B1, `(.L_x_186) ;  /* 0x0000005000017945 */ /* 0x000fe40003800000 */
[----:B------:R-:W-:-:S05]  /*5790*/  FFMA R3, R40, R154, R3 ;  /* 0x0000009a28037223 */ /* 0x000fca0000000003 */
[----:B------:R0:W-:Y:S05]  /*57a0*/  @P3 STG.E desc[UR36][R6.64+0x80], R3 ;  /* 0x0000800306003986 */ /* 0x0001ea000c101924 */
[----:B------:R-:W-:Y:S05]  /*57b0*/  @!P2 BRA `(.L_x_187) ;  /* 0x000000000004a947 */ /* 0x000fea0003800000 */
[----:B------:R0:W5:Y:S02]  /*57c0*/  LDG.E.LTC128B R174, desc[UR36][R4.64+0x84] ;  /* 0x0000842404ae7981 */ /* 0x000164000c1e1920 */
.L_x_187:
[----:B------:R-:W-:Y:S05]  /*57d0*/  BSYNC B1 ;  /* 0x0000000000017941 */ /* 0x000fea0003800000 */
.L_x_186:
[----:B-----5:R-:W-:Y:S01]  /*57e0*/  FMUL R12, R174, R155 ;  /* 0x0000009bae0c7220 */ /* 0x020fe20000400000 */
[----:B------:R-:W-:Y:S01]  /*57f0*/  ISETP.GT.AND P3, PT, R0, 0x20, P1 ;  /* 0x000000200000780c */ /* 0x000fe20000f64270 */
[----:B------:R-:W-:Y:S02]  /*5800*/  BSSY B1, `(.L_x_188) ;  /* 0x0000005000017945 */ /* 0x000fe40003800000 */
[----:B------:R-:W-:-:S05]  /*5810*/  FFMA R41, R41, R154, R12 ;  /* 0x0000009a29297223 */ /* 0x000fca000000000c */
[----:B------:R0:W-:Y:S05]  /*5820*/  @P2 STG.E desc[UR36][R6.64+0x84], R41 ;  /* 0x0000842906002986 */ /* 0x0001ea000c101924 */
[----:B------:R-:W-:Y:S05]  /*5830*/  @!P3 BRA `(.L_x_189) ;  /* 0x000000000004b947 */ /* 0x000fea0003800000 */
[----:B------:R0:W5:Y:S02]  /*5840*/  LDG.E.LTC128B R174, desc[UR36][R10.64+0x80] ;  /* 0x000080240aae7981 */ /* 0x000164000c1e1920 */
.L_x_189:
[----:B------:R-:W-:Y:S05]  /*5850*/  BSYNC B1 ;  /* 0x0000000000017941 */ /* 0x000fea0003800000 */
.L_x_188:
[----:B0----5:R-:W-:Y:S01]  /*5860*/  FMUL R3, R174, R155 ;  /* 0x0000009bae037220 */ /* 0x021fe20000400000 */
[----:B------:R-:W-:Y:S01]  /*5870*/  ISETP.GT.AND P2, PT, R0, 0x21, P1 ;  /* 0x000000210000780c */ /* 0x000fe20000f44270 */
[----:B------:R-:W-:Y:S02]  /*5880*/  BSSY B1, `(.L_x_190) ;  /* 0x0000005000017945 */ /* 0x000fe40003800000 */
[----:B------:R-:W-:-:S05]  /*5890*/  FFMA R3, R42, R154, R3 ;  /* 0x0000009a2a037223 */ /* 0x000fca0000000003 */
[----:B------:R0:W-:Y:S05]  /*58a0*/  @P3 STG.E desc[UR36][R8.64+0x80], R3 ;  /* 0x0000800308003986 */ /* 0x0001ea000c101924 */
[----:B------:R-:W-:Y:S05]  /*58b0*/  @!P2 BRA `(.L_x_191) ;  /* 0x000000000004a947 */ /* 0x000fea0003800000 */
[----:B------:R0:W5:Y:S02]  /*58c0*/  LDG.E.LTC128B R174, desc[UR36][R10.64+0x84] ;  /* 0x000084240aae7981 */ /* 0x000164000c1e1920 */
.L_x_191:
[----:B------:R-:W-:Y:S05]  /*58d0*/  BSYNC B1 ;  /* 0x0000000000017941 */ /* 0x000fea0003800000 */
.L_x_190:
[----:B-----5:R-:W-:Y:S01]  /*58e0*/  FMUL R12, R174, R155 ;  /* 0x0000009bae0c7220 */ /* 0x020fe20000400000 */
[----:B------:R-:W-:Y:S01]  /*58f0*/  ISETP.GT.AND P3, PT, R0, 0x28, P0 ;  /* 0x000000280000780c */ /* 0x000fe20000764270 */
[----:B------:R-:W-:Y:S02]  /*5900*/  BSSY B1, `(.L_x_192) ;  /* 0x0000005000017945 */ /* 0x000fe40003800000 */
[----:B------:R-:W-:-:S05]  /*5910*/  FFMA R43, R43, R154, R12 ;  /* 0x0000009a2b2b7223 */ /* 0x000fca000000000c */
[----:B------:R0:W-:Y:S05]  /*5920*/  @P2 STG.E desc[UR36][R8.64+0x84], R43 ;  /* 0x0000842b08002986 */ /* 0x0001ea000c101924 */
[----:B------:R-:W-:Y:S05]  /*5930*/  @!P3 BRA `(.L_x_193) ;  /* 0x000000000004b947 */ /* 0x000fea0003800000 */
[----:B------:R0:W5:Y:S02]  /*5940*/  LDG.E.LTC128B R174, desc[UR36][R4.64+0xa0] ;  /* 0x0000a02404ae7981 */ /* 0x000164000c1e1920 */
.L_x_193:
[----:B------:R-:W-:Y:S05]  /*5950*/  BSYNC B1 ;  /* 0x0000000000017941 */ /* 0x000fea0003800000 */
.L_x_192:
[----:B0----5:R-:W-:Y:S01]  /*5960*/  FMUL R3, R174, R155 ;  /* 0x0000009bae037220 */ /* 0x021fe20000400000 */
[----:B------:R-:W-:Y:S01]  /*5970*/  ISETP.GT.AND P2, PT, R0, 0x29, P0 ;  /* 0x000000290000780c */ /* 0x000fe20000744270 */
[----:B------:R-:W-:Y:S02]  /*5980*/  BSSY B1, `(.L_x_194) ;  /* 0x0000005000017945 */ /* 0x000fe40003800000 */
[----:B------:R-:W-:-:S05]  /*5990*/  FFMA R3, R44, R154, R3 ;  /* 0x0000009a2c037223 */ /* 0x000fca0000000003 */
[----:B------:R0:W-:Y:S05]  /*59a0*/  @P3 STG.E desc[UR36][R6.64+0xa0], R3 ;  /* 0x0000a00306003986 */ /* 0x0001ea000c101924 */
[----:B------:R-:W-:Y:S05]  /*59b0*/  @!P2 BRA `(.L_x_195) ;  /* 0x000000000004a947 */ /* 0x000fea0003800000 */
[----:B------:R0:W5:Y:S02]  /*59c0*/  LDG.E.LTC128B R174, desc[UR36][R4.64+0xa4] ;  /* 0x0000a42404ae7981 */ /* 0x000164000c1e1920 */
.L_x_195:
[----:B------:R-:W-:Y:S05]  /*59d0*/  BSYNC B1 ;  /* 0x0000000000017941 */ /* 0x000fea0003800000 */
.L_x_194:
[----:B-----5:R-:W-:Y:S01]  /*59e0*/  FMUL R12, R174, R155 ;  /* 0x0000009bae0c7220 */ /* 0x020fe20000400000 */
[----:B------:R-:W-:Y:S01]  /*59f0*/  ISETP.GT.AND P3, PT, R0, 0x28, P1 ;  /* 0x000000280000780c */ /* 0x000fe20000f64270 */
[----:B------:R-:W-:Y:S02]  /*5a00*/  BSSY B1, `(.L_x_196) ;  /* 0x0000005000017945 */ /* 0x000fe40003800000 */
[----:B------:R-:W-:-:S05]  /*5a10*/  FFMA R45, R45, R154, R12 ;  /* 0x0000009a2d2d7223 */ /* 0x000fca000000000c */
[----:B------:R0:W-:Y:S05]  /*5a20*/  @P2 STG.E desc[UR36][R6.64+0xa4], R45 ;  /* 0x0000a42d06002986 */ /* 0x0001ea000c101924 */
[----:B------:R-:W-:Y:S05]  /*5a30*/  @!P3 BRA `(.L_x_197) ;  /* 0x000000000004b947 */ /* 0x000fea0003800000 */
[----:B------:R0:W5:Y:S02]  /*5a40*/  LDG.E.LTC128B R174, desc[UR36][R10.64+0xa0] ;  /* 0x0000a0240aae7981 */ /* 0x000164000c1e1920 */
.L_x_197:
[----:B------:R-:W-:Y:S05]  /*5a50*/  BSYNC B1 ;  /* 0x0000000000017941 */ /* 0x000fea0003800000 */
.L_x_196:
[----:B0----5:R-:W-:Y:S01]  /*5a60*/  FMUL R3, R174, R155 ;  /* 0x0000009bae037220 */ /* 0x021fe20000400000 */
[----:B------:R-:W-:Y:S01]  /*5a70*/  ISETP.GT.AND P2, PT, R0, 0x29, P1 ;  /* 0x000000290000780c */ /* 0x000fe20000f44270 */
[----:B------:R-:W-:Y:S02]  /*5a80*/  BSSY B1, `(.L_x_198) ;  /* 0x0000005000017945 */ /* 0x000fe40003800000 */
[----:B------:R-:W-:-:S05]  /*5a90*/  FFMA R3, R46, R154, R3 ;  /* 0x0000009a2e037223 */ /* 0x000fca0000000003 */
[----:B------:R0:W-:Y:S05]  /*5aa0*/  @P3 STG.E desc[UR36][R8.64+0xa0], R3 ;  /* 0x0000a00308003986 */ /* 0x0001ea000c101924 */
[----:B------:R-:W-:Y:S05]  /*5ab0*/  @!P2 BRA `(.L_x_199) ;  /* 0x000000000004a947 */ /* 0x000fea0003800000 */
[----:B------:R0:W5:Y:S02]  /*5ac0*/  LDG.E.LTC128B R174, desc[UR36][R10.64+0xa4] ;  /* 0x0000a4240aae7981 */ /* 0x000164000c1e1920 */
.L_x_199:
[----:B------:R-:W-:Y:S05]  /*5ad0*/  BSYNC B1 ;  /* 0x0000000000017941 */ /* 0x000fea0003800000 */
.L_x_198:
[----:B-----5:R-:W-:Y:S01]  /*5ae0*/  FMUL R12, R174, R155 ;  /* 0x0000009bae0c7220 */ /* 0x020fe20000400000 */
[----:B------:R-:W-:Y:S01]  /*5af0*/  ISETP.GT.AND P3, PT, R0, 0x30, P0 ;  /* 0x000000300000780c */ /* 0x000fe20000764270 */
[----:B------:R-:W-:Y:S02]  /*5b00*/  BSSY B1, `(.L_x_200) ;  /* 0x0000005000017945 */ /* 0x000fe40003800000 */
[----:B------:R-:W-:-:S05]  /*5b10*/  FFMA R47, R47, R154, R12 ;  /* 0x0000009a2f2f7223 */ /* 0x000fca000000000c */
[----:B------:R0:W-:Y:S05]  /*5b20*/  @P2 STG.E desc[UR36][R8.64+0xa4], R47 ;  /* 0x0000a42f08002986 */ /* 0x0001ea000c101924 */
[----:B------:R-:W-:Y:S05]  /*5b30*/  @!P3 BRA `(.L_x_201) ;  /* 0x000000000004b947 */ /* 0x000fea0003800000 */
[----:B------:R0:W5:Y:S02]  /*5b40*/  LDG.E.LTC128B R174, desc[UR36][R4.64+0xc0] ;  /* 0x0000c02404ae7981 */ /* 0x000164000c1e1920 */
.L_x_201:
[----:B------:R-:W-:Y:S05]  /*5b50*/  BSYNC B1 ;  /* 0x0000000000017941 */ /* 0x000fea0003800000 */
.L_x_200:
[----:B0----5:R-:W-:Y:S01]  /*5b60*/  FMUL R3, R174, R155 ;  /* 0x0000009bae037220 */ /* 0x021fe20000400000 */
[----:B------:R-:W-:Y:S01]  /*5b70*/  ISETP.GT.AND P2, PT, R0, 0x31, P0 ;  /* 0x000000310000780c */ /* 0x000fe20000744270 */
[----:B------:R-:W-:Y:S02]  /*5b80*/  BSSY B1, `(.L_x_202) ;  /* 0x0000005000017945 */ /* 0x000fe40003800000 */
[----:B------:R-:W-:-:S05]  /*5b90*/  FFMA R3, R48, R154, R3 ;  /* 0x0000009a30037223 */ /* 0x000fca0000000003 */
[----:B------:R0:W-:Y:S05]  /*5ba0*/  @P3 STG.E desc[UR36][R6.64+0xc0], R3 ;  /* 0x0000c00306003986 */ /* 0x0001ea000c101924 */
[----:B------:R-:W-:Y:S05]  /*5bb0*/  @!P2 BRA `(.L_x_203) ;  /* 0x000000000004a947 */ /* 0x000fea0003800000 */
[----:B------:R0:W5:Y:S02]  /*5bc0*/  LDG.E.LTC128B R174, desc[UR36][R4.64+0xc4] ;  /* 0x0000c42404ae7981 */ /* 0x000164000c1e1920 */
.L_x_203:
[----:B------:R-:W-:Y:S05]  /*5bd0*/  BSYNC B1 ;  /* 0x0000000000017941 */ /* 0x000fea0003800000 */
.L_x_202:
[----:B-----5:R-:W-:Y:S01]  /*5be0*/  FMUL R12, R174, R155 ;  /* 0x0000009bae0c7220 */ /* 0x020fe20000400000 */
[----:B------:R-:W-:Y:S01]  /*5bf0*/  ISETP.GT.AND P3, PT, R0, 0x30, P1 ;  /* 0x000000300000780c */ /* 0x000fe20000f64270 */
[----:B------:R-:W-:Y:S02]  /*5c00*/  BSSY B1, `(.L_x_204) ;  /* 0x0000005000017945 */ /* 0x000fe40003800000 */
[----:B------:R-:W-:-:S05]  /*5c10*/  FFMA R49, R49, R154, R12 ;  /* 0x0000009a31317223 */ /* 0x000fca000000000c */
[----:B------:R0:W-:Y:S05]  /*5c20*/  @P2 STG.E desc[UR36][R6.64+0xc4], R49 ;  /* 0x0000c43106002986 */ /* 0x0001ea000c101924 */
[----:B------:R-:W-:Y:S05]  /*5c30*/  @!P3 BRA `(.L_x_205) ;  /* 0x000000000004b947 */ /* 0x000fea0003800000 */
[----:B------:R0:W5:Y:S02]  /*5c40*/  LDG.E.LTC128B R174, desc[UR36][R10.64+0xc0] ;  /* 0x0000c0240aae7981 */ /* 0x000164000c1e1920 */
.L_x_205:
[----:B------:R-:W-:Y:S05]  /*5c50*/  BSYNC B1 ;  /* 0x0000000000017941 */ /* 0x000fea0003800000 */
.L_x_204:
[----:B0----5:R-:W-:Y:S01]  /*5c60*/  FMUL R3, R174, R155 ;  /* 0x0000009bae037220 */ /* 0x021fe20000400000 */
[----:B------:R-:W-:Y:S01]  /*5c70*/  ISETP.GT.AND P2, PT, R0, 0x31, P1 ;  /* 0x000000310000780c */ /* 0x000fe20000f44270 */
[----:B------:R-:W-:Y:S02]  /*5c80*/  BSSY B1, `(.L_x_206) ;  /* 0x0000005000017945 */ /* 0x000fe40003800000 */
[----:B------:R-:W-:-:S05]  /*5c90*/  FFMA R3, R50, R154, R3 ;  /* 0x0000009a32037223 */ /* 0x000fca0000000003 */
[----:B------:R0:W-:Y:S05]  /*5ca0*/  @P3 STG.E desc[UR36][R8.64+0xc0], R3 ;  /* 0x0000c00308003986 */ /* 0x0001ea000c101924 */
[----:B------:R-:W-:Y:S05]  /*5cb0*/  @!P2 BRA `(.L_x_207) ;  /* 0x000000000004a947 */ /* 0x000fea0003800000 */
[----:B------:R0:W5:Y:S02]  /*5cc0*/  LDG.E.LTC128B R174, desc[UR36][R10.64+0xc4] ;  /* 0x0000c4240aae7981 */ /* 0x000164000c1e1920 */
.L_x_207:
[----:B------:R-:W-:Y:S05]  /*5cd0*/  BSYNC B1 ;  /* 0x0000000000017941 */ /* 0x000fea0003800000 */
.L_x_206:
[----:B-----5:R-:W-:Y:S01]  /*5ce0*/  FMUL R12, R174, R155 ;  /* 0x0000009bae0c7220 */ /* 0x020fe20000400000 */
[----:B------:R-:W-:Y:S01]  /*5cf0*/  ISETP.GT.AND P3, PT, R0, 0x38, P0 ;  /* 0x000000380000780c */ /* 0x000fe20000764270 */
[----:B------:R-:W-:Y:S02]  /*5d00*/  BSSY B1, `(.L_x_208) ;  /* 0x0000005000017945 */ /* 0x000fe40003800000 */
[----:B------:R-:W-:-:S05]  /*5d10*/  FFMA R51, R51, R154, R12 ;  /* 0x0000009a33337223 */ /* 0x000fca000000000c */
[----:B------:R0:W-:Y:S05]  /*5d20*/  @P2 STG.E desc[UR36][R8.64+0xc4], R51 ;  /* 0x0000c43308002986 */ /* 0x0001ea000c101924 */
[----:B------:R-:W-:Y:S05]  /*5d30*/  @!P3 BRA `(.L_x_209) ;  /* 0x000000000004b947 */ /* 0x000fea0003800000 */
[----:B------:R0:W5:Y:S02]  /*5d40*/  LDG.E.LTC128B R174, desc[UR36][R4.64+0xe0] ;  /* 0x0000e02404ae7981 */ /* 0x000164000c1e1920 */
.L_x_209:
[----:B------:R-:W-:Y:S05]  /*5d50*/  BSYNC B1 ;  /* 0x0000000000017941 */ /* 0x000fea0003800000 */
.L_x_208:
[----:B0----5:R-:W-:Y:S01]  /*5d60*/  FMUL R3, R174, R155 ;  /* 0x0000009bae037220 */ /* 0x021fe20000400000 */
[----:B------:R-:W-:Y:S01]  /*5d70*/  ISETP.GT.AND P2, PT, R0, 0x39, P0 ;  /* 0x000000390000780c */ /* 0x000fe20000744270 */
[----:B------:R-:W-:Y:S02]  /*5d80*/  BSSY B1, `(.L_x_210) ;  /* 0x0000005000017945 */ /* 0x000fe40003800000 */
[----:B------:R-:W-:-:S05]  /*5d90*/  FFMA R3, R52, R154, R3 ;  /* 0x0000009a34037223 */ /* 0x000fca0000000003 */
[----:B------:R0:W-:Y:S05]  /*5da0*/  @P3 STG.E desc[UR36][R6.64+0xe0], R3 ;  /* 0x0000e00306003986 */ /* 0x0001ea000c101924 */
[----:B------:R-:W-:Y:S05]  /*5db0*/  @!P2 BRA `(.L_x_211) ;  /* 0x000000000004a947 */ /* 0x000fea0003800000 */
[----:B------:R0:W5:Y:S02]  /*5dc0*/  LDG.E.LTC128B R174, desc[UR36][R4.64+0xe4] ;  /* 0x0000e42404ae7981 */ /* 0x000164000c1e1920 */
.L_x_211:
[----:B------:R-:W-:Y:S05]  /*5dd0*/  BSYNC B1 ;  /* 0x0000000000017941 */ /* 0x000fea0003800000 */
.L_x_210:
[----:B-----5:R-:W-:Y:S01]  /*5de0*/  FMUL R12, R174, R155 ;  /* 0x0000009bae0c7220 */ /* 0x020fe20000400000 */
[----:B------:R-:W-:Y:S01]  /*5df0*/  ISETP.GT.AND P3, PT, R0, 0x38, P1 ;  /* 0x000000380000780c */ /* 0x000fe20000f64270 */
[----:B------:R-:W-:Y:S02]  /*5e00*/  BSSY B1, `(.L_x_212) ;  /* 0x0000005000017945 */ /* 0x000fe40003800000 */
[----:B------:R-:W-:-:S05]  /*5e10*/  FFMA R53, R53, R154, R12 ;  /* 0x0000009a35357223 */ /* 0x000fca000000000c */
[----:B------:R0:W-:Y:S05]  /*5e20*/  @P2 STG.E desc[UR36][R6.64+0xe4], R53 ;  /* 0x0000e43506002986 */ /* 0x0001ea000c101924 */
[----:B------:R-:W-:Y:S05]  /*5e30*/  @!P3 BRA `(.L_x_213) ;  /* 0x000000000004b947 */ /* 0x000fea0003800000 */
[----:B------:R0:W5:Y:S02]  /*5e40*/  LDG.E.LTC128B R174, desc[UR36][R10.64+0xe0] ;  /* 0x0000e0240aae7981 */ /* 0x000164000c1e1920 */
.L_x_213:
[----:B------:R-:W-:Y:S05]  /*5e50*/  BSYNC B1 ;  /* 0x0000000000017941 */ /* 0x000fea0003800000 */
.L_x_212:
[----:B0----5:R-:W-:Y:S01]  /*5e60*/  FMUL R3, R174, R155 ;  /* 0x0000009bae037220 */ /* 0x021fe20000400000 */
[----:B------:R-:W-:Y:S01]  /*5e70*/  ISETP.GT.AND P2, PT, R0, 0x39, P1 ;  /* 0x000000390000780c */ /* 0x000fe20000f44270 */
[----:B------:R-:W-:Y:S02]  /*5e80*/  BSSY B1, `(.L_x_214) ;  /* 0x0000005000017945 */ /* 0x000fe40003800000 */
[----:B------:R-:W-:-:S05]  /*5e90*/  FFMA R3, R54, R154, R3 ;  /* 0x0000009a36037223 */ /* 0x000fca0000000003 */
[----:B------:R0:W-:Y:S05]  /*5ea0*/  @P3 STG.E desc[UR36][R8.64+0xe0], R3 ;  /* 0x0000e00308003986 */ /* 0x0001ea000c101924 */
[----:B------:R-:W-:Y:S05]  /*5eb0*/  @!P2 BRA `(.L_x_215) ;  /* 0x000000000004a947 */ /* 0x000fea0003800000 */
[----:B------:R0:W5:Y:S02]  /*5ec0*/  LDG.E.LTC128B R174, desc[UR36][R10.64+0xe4] ;  /* 0x0000e4240aae7981 */ /* 0x000164000c1e1920 */
.L_x_215:
[----:B------:R-:W-:Y:S05]  /*5ed0*/  BSYNC B1 ;  /* 0x0000000000017941 */ /* 0x000fea0003800000 */
.L_x_214:
[----:B-----5:R-:W-:Y:S01]  /*5ee0*/  FMUL R12, R174, R155 ;  /* 0x0000009bae0c7220 */ /* 0x020fe20000400000 */
[----:B------:R-:W-:Y:S01]  /*5ef0*/  ISETP.GT.AND P3, PT, R0, 0x40, P0 ;  /* 0x000000400000780c */ /* 0x000fe20000764270 */
[----:B------:R-:W-:Y:S02]  /*5f00*/  BSSY B1, `(.L_x_216) ;  /* 0x0000005000017945 */ /* 0x000fe40003800000 */
[----:B------:R-:W-:-:S05]  /*5f10*/  FFMA R55, R55, R154, R12 ;  /* 0x0000009a37377223 */ /* 0x000fca000000000c */
[----:B------:R0:W-:Y:S05]  /*5f20*/  @P2 STG.E desc[UR36][R8.64+0xe4], R55 ;  /* 0x0000e43708002986 */ /* 0x0001ea000c101924 */
[----:B------:R-:W-:Y:S05]  /*5f30*/  @!P3 BRA `(.L_x_217) ;  /* 0x000000000004b947 */ /* 0x000fea0003800000 */
[----:B------:R0:W5:Y:S02]  /*5f40*/  LDG.E.LTC128B R174, desc[UR36][R4.64+0x100] ;  /* 0x0001002404ae7981 */ /* 0x000164000c1e1920 */
.L_x_217:
[----:B------:R-:W-:Y:S05]  /*5f50*/  BSYNC B1 ;  /* 0x0000000000017941 */ /* 0x000fea0003800000 */
.L_x_216:
[----:B0----5:R-:W-:Y:S01]  /*5f60*/  FMUL R3, R174, R155 ;  /* 0x0000009bae037220 */ /* 0x021fe20000400000 */
[----:B------:R-:W-:Y:S01]  /*5f70*/  ISETP.GT.AND P2, PT, R0, 0x41, P0 ;  /* 0x000000410000780c */ /* 0x000fe20000744270 */
[----:B------:R-:W-:Y:S02]  /*5f80*/  BSSY B1, `(.L_x_218) ;  /* 0x0000005000017945 */ /* 0x000fe40003800000 */
[----:B------:R-:W-:-:S05]  /*5f90*/  FFMA R3, R56, R154, R3 ;  /* 0x0000009a38037223 */ /* 0x000fca0000000003 */
[----:B------:R0:W-:Y:S05]  /*5fa0*/  @P3 STG.E desc[UR36][R6.64+0x100], R3 ;  /* 0x0001000306003986 */ /* 0x0001ea000c101924 */
[----:B------:R-:W-:Y:S05]  /*5fb0*/  @!P2 BRA `(.L_x_219) ;  /* 0x000000000004a947 */ /* 0x000fea0003800000 */
[----:B------:R0:W5:Y:S02]  /*5fc0*/  LDG.E.LTC128B R174, desc[UR36][R4.64+0x104] ;  /* 0x0001042404ae7981 */ /* 0x000164000c1e1920 */
.L_x_219:
[----:B------:R-:W-:Y:S05]  /*5fd0*/  BSYNC B1 ;  /* 0x0000000000017941 */ /* 0x000fea0003800000 */
.L_x_218:
[----:B-----5:R-:W-:Y:S01]  /*5fe0*/  FMUL R12, R174, R155 ;  /* 0x0000009bae0c7220 */ /* 0x020fe20000400000 */
[----:B------:R-:W-:Y:S01]  /*5ff0*/  ISETP.GT.AND P3, PT, R0, 0x40, P1 ;  /* 0x000000400000780c */ /* 0x000fe20000f64270 */
[----:B------:R-:W-:Y:S02]  /*6000*/  BSSY B1, `(.L_x_220) ;  /* 0x0000005000017945 */ /* 0x000fe40003800000 */
[----:B------:R-:W-:-:S05]  /*6010*/  FFMA R57, R57, R154, R12 ;  /* 0x0000009a39397223 */ /* 0x000fca000000000c */
[----:B------:R0:W-:Y:S05]  /*6020*/  @P2 STG.E desc[UR36][R6.64+0x104], R57 ;  /* 0x0001043906002986 */ /* 0x0001ea000c101924 */
[----:B------:R-:W-:Y:S05]  /*6030*/  @!P3 BRA `(.L_x_221) ;  /* 0x000000000004b947 */ /* 0x000fea0003800000 */
[----:B------:R0:W5:Y:S02]  /*6040*/  LDG.E.LTC128B R174, desc[UR36][R10.64+0x100] ;  /* 0x000100240aae7981 */ /* 0x000164000c1e1920 */
.L_x_221:
[----:B------:R-:W-:Y:S05]  /*6050*/  BSYNC B1 ;  /* 0x0000000000017941 */ /* 0x000fea0003800000 */
.L_x_220:
[----:B0----5:R-:W-:Y:S01]  /*6060*/  FMUL R3, R174, R155 ;  /* 0x0000009bae037220 */ /* 0x021fe20000400000 */
[----:B------:R-:W-:Y:S01]  /*6070*/  ISETP.GT.AND P2, PT, R0, 0x41, P1 ;  /* 0x000000410000780c */ /* 0x000fe20000f44270 */
[----:B------:R-:W-:Y:S02]  /*6080*/  BSSY B1, `(.L_x_222) ;  /* 0x0000005000017945 */ /* 0x000fe40003800000 */
[----:B------:R-:W-:-:S05]  /*6090*/  FFMA R3, R58, R154, R3 ;  /* 0x0000009a3a037223 */ /* 0x000fca0000000003 */
[----:B------:R0:W-:Y:S05]  /*60a0*/  @P3 STG.E desc[UR36][R8.64+0x100], R3 ;  /* 0x0001000308003986 */ /* 0x0001ea000c101924 */
[----:B------:R-:W-:Y:S05]  /*60b0*/  @!P2 BRA `(.L_x_223) ;  /* 0x000000000004a947 */ /* 0x000fea0003800000 */
[----:B------:R0:W5:Y:S02]  /*60c0*/  LDG.E.LTC128B R174, desc[UR36][R10.64+0x104] ;  /* 0x000104240aae7981 */ /* 0x000164000c1e1920 */
.L_x_223:
[----:B------:R-:W-:Y:S05]  /*60d0*/  BSYNC B1 ;  /* 0x0000000000017941 */ /* 0x000fea0003800000 */
.L_x_222:
[----:B-----5:R-:W-:Y:S01]  /*60e0*/  FMUL R12, R174, R155 ;  /* 0x0000009bae0c7220 */ /* 0x020fe20000400000 */
[----:B------:R-:W-:Y:S01]  /*60f0*/  ISETP.GT.AND P3, PT, R0, 0x48, P0 ;  /* 0x000000480000780c */ /* 0x000fe20000764270 */
[----:B------:R-:W-:Y:S02]  /*6100*/  BSSY B1, `(.L_x_224) ;  /* 0x0000005000017945 */ /* 0x000fe40003800000 */
[----:B------:R-:W-:-:S05]  /*6110*/  FFMA R59, R59, R154, R12 ;  /* 0x0000009a3b3b7223 */ /* 0x000fca000000000c */
[----:B------:R0:W-:Y:S05]  /*6120*/  @P2 STG.E desc[UR36][R8.64+0x104], R59 ;  /* 0x0001043b08002986 */ /* 0x0001ea000c101924 */
[----:B------:R-:W-:Y:S05]  /*6130*/  @!P3 BRA `(.L_x_225) ;  /* 0x000000000004b947 */ /* 0x000fea0003800000 */
[----:B------:R0:W5:Y:S02]  /*6140*/  LDG.E.LTC128B R174, desc[UR36][R4.64+0x120] ;  /* 0x0001202404ae7981 */ /* 0x000164000c1e1920 */
.L_x_225:
[----:B------:R-:W-:Y:S05]  /*6150*/  BSYNC B1 ;  /* 0x0000000000017941 */ /* 0x000fea0003800000 */
.L_x_224:
[----:B0----5:R-:W-:Y:S01]  /*6160*/  FMUL R3, R174, R155 ;  /* 0x0000009bae037220 */ /* 0x021fe20000400000 */
[----:B------:R-:W-:Y:S01]  /*6170*/  ISETP.GT.AND P2, PT, R0, 0x49, P0 ;  /* 0x000000490000780c */ /* 0x000fe20000744270 */
[----:B------:R-:W-:Y:S02]  /*6180*/  BSSY B1, `(.L_x_226) ;  /* 0x0000005000017945 */ /* 0x000fe40003800000 */
[----:B------:R-:W-:-:S05]  /*6190*/  FFMA R3, R60, R154, R3 ;  /* 0x0000009a3c037223 */ /* 0x000fca0000000003 */
[----:B------:R0:W-:Y:S05]  /*61a0*/  @P3 STG.E desc[UR36][R6.64+0x120], R3 ;  /* 0x0001200306003986 */ /* 0x0001ea000c101924 */
[----:B------:R-:W-:Y:S05]  /*61b0*/  @!P2 BRA `(.L_x_227) ;  /* 0x000000000004a947 */ /* 0x000fea0003800000 */
[----:B------:R0:W5:Y:S02]  /*61c0*/  LDG.E.LTC128B R174, desc[UR36][R4.64+0x124] ;  /* 0x0001242404ae7981 */ /* 0x000164000c1e1920 */
.L_x_227:
[----:B------:R-:W-:Y:S05]  /*61d0*/  BSYNC B1 ;  /* 0x0000000000017941 */ /* 0x000fea0003800000 */
.L_x_226:
[----:B-----5:R-:W-:Y:S01]  /*61e0*/  FMUL R12, R174, R155 ;  /* 0x0000009bae0c7220 */ /* 0x020fe20000400000 */
[----:B------:R-:W-:Y:S01]  /*61f0*/  ISETP.GT.AND P3, PT, R0, 0x48, P1 ;  /* 0x000000480000780c */ /* 0x000fe20000f64270 */
[----:B------:R-:W-:Y:S02]  /*6200*/  BSSY B1, `(.L_x_228) ;  /* 0x0000005000017945 */ /* 0x000fe40003800000 */
[----:B------:R-:W-:-:S05]  /*6210*/  FFMA R61, R61, R154, R12 ;  /* 0x0000009a3d3d7223 */ /* 0x000fca000000000c */
[----:B------:R0:W-:Y:S05]  /*6220*/  @P2 STG.E desc[UR36][R6.64+0x124], R61 ;  /* 0x0001243d06002986 */ /* 0x0001ea000c101924 */
[----:B------:R-:W-:Y:S05]  /*6230*/  @!P3 BRA `(.L_x_229) ;  /* 0x000000000004b947 */ /* 0x000fea0003800000 */
[----:B------:R0:W5:Y:S02]  /*6240*/  LDG.E.LTC128B R174, desc[UR36][R10.64+0x120] ;  /* 0x000120240aae7981 */ /* 0x000164000c1e1920 */
.L_x_229:
[----:B------:R-:W-:Y:S05]  /*6250*/  BSYNC B1 ;  /* 0x0000000000017941 */ /* 0x000fea0003800000 */
.L_x_228:
[----:B0----5:R-:W-:Y:S01]  /*6260*/  FMUL R3, R174, R155 ;  /* 0x0000009bae037220 */ /* 0x021fe20000400000 */
[----:B------:R-:W-:Y:S01]  /*6270*/  ISETP.GT.AND P2, PT, R0, 0x49, P1 ;  /* 0x000000490000780c */ /* 0x000fe20000f44270 */
[----:B------:R-:W-:Y:S02]  /*6280*/  BSSY B1, `(.L_x_230) ;  /* 0x0000005000017945 */ /* 0x000fe40003800000 */
[----:B------:R-:W-:-:S05]  /*6290*/  FFMA R3, R62, R154, R3 ;  /* 0x0000009a3e037223 */ /* 0x000fca0000000003 */
[----:B------:R0:W-:Y:S05]  /*62a0*/  @P3 STG.E desc[UR36][R8.64+0x120], R3 ;  /* 0x0001200308003986 */ /* 0x0001ea000c101924 */
[----:B------:R-:W-:Y:S05]  /*62b0*/  @!P2 BRA `(.L_x_231) ;  /* 0x000000000004a947 */ /* 0x000fea0003800000 */
[----:B------:R0:W5:Y:S02]  /*62c0*/  LDG.E.LTC128B R174, desc[UR36][R10.64+0x124] ;  /* 0x000124240aae7981 */ /* 0x000164000c1e1920 */
.L_x_231:
[----:B------:R-:W-:Y:S05]  /*62d0*/  BSYNC B1 ;  /* 0x0000000000017941 */ /* 0x000fea0003800000 */
.L_x_230:
[----:B-----5:R-:W-:Y:S01]  /*62e0*/  FMUL R12, R174, R155 ;  /* 0x0000009bae0c7220 */ /* 0x020fe20000400000 */
[----:B------:R-:W-:Y:S01]  /*62f0*/  ISETP.GT.AND P3, PT, R0, 0x50, P0 ;  /* 0x000000500000780c */ /* 0x000fe20000764270 */
[----:B------:R-:W-:Y:S02]  /*6300*/  BSSY B1, `(.L_x_232) ;  /* 0x0000005000017945 */ /* 0x000fe40003800000 */
[----:B------:R-:W-:-:S05]  /*6310*/  FFMA R63, R63, R154, R12 ;  /* 0x0000009a3f3f7223 */ /* 0x000fca000000000c */
[----:B------:R0:W-:Y:S05]  /*6320*/  @P2 STG.E desc[UR36][R8.64+0x124], R63 ;  /* 0x0001243f08002986 */ /* 0x0001ea000c101924 */
[----:B------:R-:W-:Y:S05]  /*6330*/  @!P3 BRA `(.L_x_233) ;  /* 0x000000000004b947 */ /* 0x000fea0003800000 */
[----:B------:R0:W5:Y:S02]  /*6340*/  LDG.E.LTC128B R174, desc[UR36][R4.64+0x140] ;  /* 0x0001402404ae7981 */ /* 0x000164000c1e1920 */
.L_x_233:
[----:B------:R-:W-:Y:S05]  /*6350*/  BSYNC B1 ;  /* 0x0000000000017941 */ /* 0x000fea0003800000 */
.L_x_232:
[----:B0----5:R-:W-:Y:S01]  /*6360*/  FMUL R3, R174, R155 ;  /* 0x0000009bae037220 */ /* 0x021fe20000400000 */
[----:B------:R-:W-:Y:S01]  /*6370*/  ISETP.GT.AND P2, PT, R0, 0x51, P0 ;  /* 0x000000510000780c */ /* 0x000fe20000744270 */
[----:B------:R-:W-:Y:S02]  /*6380*/  BSSY B1, `(.L_x_234) ;  /* 0x0000005000017945 */ /* 0x000fe40003800000 */
[----:B------:R-:W-:-:S05]  /*6390*/  FFMA R3, R64, R154, R3 ;  /* 0x0000009a40037223 */ /* 0x000fca0000000003 */
[----:B------:R0:W-:Y:S05]  /*63a0*/  @P3 STG.E desc[UR36][R6.64+0x140], R3 ;  /* 0x0001400306003986 */ /* 0x0001ea000c101924 */
[----:B------:R-:W-:Y:S05]  /*63b0*/  @!P2 BRA `(.L_x_235) ;  /* 0x000000000004a947 */ /* 0x000fea0003800000 */
[----:B------:R0:W5:Y:S02]  /*63c0*/  LDG.E.LTC128B R174, desc[UR36][R4.64+0x144] ;  /* 0x0001442404ae7981 */ /* 0x000164000c1e1920 */
.L_x_235:
[----:B------:R-:W-:Y:S05]  /*63d0*/  BSYNC B1 ;  /* 0x0000000000017941 */ /* 0x000fea0003800000 */
.L_x_234:
[----:B-----5:R-:W-:Y:S01]  /*63e0*/  FMUL R12, R174, R155 ;  /* 0x0000009bae0c7220 */ /* 0x020fe20000400000 */
[----:B------:R-:W-:Y:S01]  /*63f0*/  ISETP.GT.AND P3, PT, R0, 0x50, P1 ;  /* 0x000000500000780c */ /* 0x000fe20000f64270 */
[----:B------:R-:W-:Y:S02]  /*6400*/  BSSY B1, `(.L_x_236) ;  /* 0x0000005000017945 */ /* 0x000fe40003800000 */
[----:B------:R-:W-:-:S05]  /*6410*/  FFMA R65, R65, R154, R12 ;  /* 0x0000009a41417223 */ /* 0x000fca000000000c */
[----:B------:R0:W-:Y:S05]  /*6420*/  @P2 STG.E desc[UR36][R6.64+0x144], R65 ;  /* 0x0001444106002986 */ /* 0x0001ea000c101924 */
[----:B------:R-:W-:Y:S05]  /*6430*/  @!P3 BRA `(.L_x_237) ;  /* 0x000000000004b947 */ /* 0x000fea0003800000 */
[----:B------:R0:W5:Y:S02]  /*6440*/  LDG.E.LTC128B R174, desc[UR36][R10.64+0x140] ;  /* 0x000140240aae7981 */ /* 0x000164000c1e1920 */
.L_x_237:
[----:B------:R-:W-:Y:S05]  /*6450*/  BSYNC B1 ;  /* 0x0000000000017941 */ /* 0x000fea0003800000 */
.L_x_236:
[----:B0----5:R-:W-:Y:S01]  /*6460*/  FMUL R3, R174, R155 ;  /* 0x0000009bae037220 */ /* 0x021fe20000400000 */
[----:B------:R-:W-:Y:S01]  /*6470*/  ISETP.GT.AND P2, PT, R0, 0x51, P1 ;  /* 0x000000510000780c */ /* 0x000fe20000f44270 */
[----:B------:R-:W-:Y:S02]  /*6480*/  BSSY B1, `(.L_x_238) ;  /* 0x0000005000017945 */ /* 0x000fe40003800000 */
[----:B------:R-:W-:-:S05]  /*6490*/  FFMA R3, R66, R154, R3 ;  /* 0x0000009a42037223 */ /* 0x000fca0000000003 */
[----:B------:R0:W-:Y:S05]  /*64a0*/  @P3 STG.E desc[UR36][R8.64+0x140], R3 ;  /* 0x0001400308003986 */ /* 0x0001ea000c101924 */
[----:B------:R-:W-:Y:S05]  /*64b0*/  @!P2 BRA `(.L_x_239) ;  /* 0x000000000004a947 */ /* 0x000fea0003800000 */
[----:B------:R0:W5:Y:S02]  /*64c0*/  LDG.E.LTC128B R174, desc[UR36][R10.64+0x144] ;  /* 0x000144240aae7981 */ /* 0x000164000c1e1920 */
.L_x_239:
[----:B------:R-:W-:Y:S05]  /*64d0*/  BSYNC B1 ;  /* 0x0000000000017941 */ /* 0x000fea0003800000 */
.L_x_238:
[----:B-----5:R-:W-:Y:S01]  /*64e0*/  FMUL R12, R174, R155 ;  /* 0x0000009bae0c7220 */ /* 0x020fe20000400000 */
[----:B------:R-:W-:Y:S01]  /*64f0*/  ISETP.GT.AND P3, PT, R0, 0x58, P0 ;  /* 0x000000580000780c */ /* 0x000fe20000764270 */
[----:B------:R-:W-:Y:S02]  /*6500*/  BSSY B1, `(.L_x_240) ;  /* 0x0000005000017945 */ /* 0x000fe40003800000 */
[----:B------:R-:W-:-:S05]  /*6510*/  FFMA R67, R67, R154, R12 ;  /* 0x0000009a43437223 */ /* 0x000fca000000000c */
[----:B------:R0:W-:Y:S05]  /*6520*/  @P2 STG.E desc[UR36][R8.64+0x144], R67 ;  /* 0x0001444308002986 */ /* 0x0001ea000c101924 */
[----:B------:R-:W-:Y:S05]  /*6530*/  @!P3 BRA `(.L_x_241) ;  /* 0x000000000004b947 */ /* 0x000fea0003800000 */
[----:B------:R0:W5:Y:S02]  /*6540*/  LDG.E.LTC128B R174, desc[UR36][R4.64+0x160] ;  /* 0x0001602404ae7981 */ /* 0x000164000c1e1920 */
.L_x_241:
[----:B------:R-:W-:Y:S05]  /*6550*/  BSYNC B1 ;  /* 0x0000000000017941 */ /* 0x000fea0003800000 */
.L_x_240:
[----:B0----5:R-:W-:Y:S01]  /*6560*/  FMUL R3, R174, R155 ;  /* 0x0000009bae037220 */ /* 0x021fe20000400000 */
[----:B------:R-:W-:Y:S01]  /*6570*/  ISETP.GT.AND P2, PT, R0, 0x59, P0 ;  /* 0x000000590000780c */ /* 0x000fe20000744270 */
[----:B------:R-:W-:Y:S02]  /*6580*/  BSSY B1, `(.L_x_242) ;  /* 0x0000005000017945 */ /* 0x000fe40003800000 */
[----:B------:R-:W-:-:S05]  /*6590*/  FFMA R3, R68, R154, R3 ;  /* 0x0000009a44037223 */ /* 0x000fca0000000003 */
[----:B------:R0:W-:Y:S05]  /*65a0*/  @P3 STG.E desc[UR36][R6.64+0x160], R3 ;  /* 0x0001600306003986 */ /* 0x0001ea000c101924 */
[----:B------:R-:W-:Y:S05]  /*65b0*/  @!P2 BRA `(.L_x_243) ;  /* 0x000000000004a947 */ /* 0x000fea0003800000 */
[----:B------:R0:W5:Y:S02]  /*65c0*/  LDG.E.LTC128B R174, desc[UR36][R4.64+0x164] ;  /* 0x0001642404ae7981 */ /* 0x000164000c1e1920 */
.L_x_243:
[----:B------:R-:W-:Y:S05]  /*65d0*/  BSYNC B1 ;  /* 0x0000000000017941 */ /* 0x000fea0003800000 */
.L_x_242:
[----:B-----5:R-:W-:Y:S01]  /*65e0*/  FMUL R12, R174, R155 ;  /* 0x0000009bae0c7220 */ /* 0x020fe20000400000 */
[----:B------:R-:W-:Y:S01]  /*65f0*/  ISETP.GT.AND P3, PT, R0, 0x58, P1 ;  /* 0x000000580000780c */ /* 0x000fe20000f64270 */
[----:B------:R-:W-:Y:S02]  /*6600*/  BSSY B1, `(.L_x_244) ;  /* 0x0000005000017945 */ /* 0x000fe40003800000 */
[----:B------:R-:W-:-:S05]  /*6610*/  FFMA R69, R69, R154, R12 ;  /* 0x0000009a45457223 */ /* 0x000fca000000000c */
[----:B------:R0:W-:Y:S05]  /*6620*/  @P2 STG.E desc[UR36][R6.64+0x164], R69 ;  /* 0x0001644506002986 */ /* 0x0001ea000c101924 */
[----:B------:R-:W-:Y:S05]  /*6630*/  @!P3 BRA `(.L_x_245) ;  /* 0x000000000004b947 */ /* 0x000fea0003800000 */
[----:B------:R0:W5:Y:S02]  /*6640*/  LDG.E.LTC128B R174, desc[UR36][R10.64+0x160] ;  /* 0x000160240aae7981 */ /* 0x000164000c1e1920 */
.L_x_245:
[----:B------:R-:W-:Y:S05]  /*6650*/  BSYNC B1 ;  /* 0x0000000000017941 */ /* 0x000fea0003800000 */
.L_x_244:
[----:B0----5:R-:W-:Y:S01]  /*6660*/  FMUL R3, R174, R155 ;  /* 0x0000009bae037220 */ /* 0x021fe20000400000 */
[----:B------:R-:W-:Y:S01]  /*6670*/  ISETP.GT.AND P2, PT, R0, 0x59, P1 ;  /* 0x000000590000780c */ /* 0x000fe20000f44270 */
[----:B------:R-:W-:Y:S02]  /*6680*/  BSSY B1, `(.L_x_246) ;  /* 0x0000005000017945 */ /* 0x000fe40003800000 */
[----:B------:R-:W-:-:S05]  /*6690*/  FFMA R3, R70, R154, R3 ;  /* 0x0000009a46037223 */ /* 0x000fca0000000003 */
[----:B------:R0:W-:Y:S05]  /*66a0*/  @P3 STG.E desc[UR36][R8.64+0x160], R3 ;  /* 0x0001600308003986 */ /* 0x0001ea000c101924 */
[----:B------:R-:W-:Y:S05]  /*66b0*/  @!P2 BRA `(.L_x_247) ;  /* 0x000000000004a947 */ /* 0x000fea0003800000 */
[----:B------:R0:W5:Y:S02]  /*66c0*/  LDG.E.LTC128B R174, desc[UR36][R10.64+0x164] ;  /* 0x000164240aae7981 */ /* 0x000164000c1e1920 */
.L_x_247:
[----:B------:R-:W-:Y:S05]  /*66d0*/  BSYNC B1 ;  /* 0x0000000000017941 */ /* 0x000fea0003800000 */
.L_x_246:
[----:B-----5:R-:W-:Y:S01]  /*66e0*/  FMUL R12, R174, R155 ;  /* 0x0000009bae0c7220 */ /* 0x020fe20000400000 */
[----:B------:R-:W-:Y:S01]  /*66f0*/  ISETP.GT.AND P3, PT, R0, 0x60, P0 ;  /* 0x000000600000780c */ /* 0x000fe20000764270 */
[----:B------:R-:W-:Y:S02]  /*6700*/  BSSY B1, `(.L_x_248) ;  /* 0x0000005000017945 */ /* 0x000fe40003800000 */
[----:B------:R-:W-:-:S05]  /*6710*/  FFMA R71, R71, R154, R12 ;  /* 0x0000009a47477223 */ /* 0x000fca000000000c */
[----:B------:R0:W-:Y:S05]  /*6720*/  @P2 STG.E desc[UR36][R8.64+0x164], R71 ;  /* 0x0001644708002986 */ /* 0x0001ea000c101924 */
[----:B------:R-:W-:Y:S05]  /*6730*/  @!P3 BRA `(.L_x_249) ;  /* 0x000000000004b947 */ /* 0x000fea0003800000 */
[----:B------:R0:W5:Y:S02]  /*6740*/  LDG.E.LTC128B R174, desc[UR36][R4.64+0x180] ;  /* 0x0001802404ae7981 */ /* 0x000164000c1e1920 */
.L_x_249:
[----:B------:R-:W-:Y:S05]  /*6750*/  BSYNC B1 ;  /* 0x0000000000017941 */ /* 0x000fea0003800000 */
.L_x_248:
[----:B0----5:R-:W-:Y:S01]  /*6760*/  FMUL R3, R174, R155 ;  /* 0x0000009bae037220 */ /* 0x021fe20000400000 */
[----:B------:R-:W-:Y:S01]  /*6770*/  ISETP.GT.AND P2, PT, R0, 0x61, P0 ;  /* 0x000000610000780c */ /* 0x000fe20000744270 */
[----:B------:R-:W-:Y:S02]  /*6780*/  BSSY B1, `(.L_x_250) ;  /* 0x0000005000017945 */ /* 0x000fe40003800000 */
[----:B------:R-:W-:-:S05]  /*6790*/  FFMA R3, R72, R154, R3 ;  /* 0x0000009a48037223 */ /* 0x000fca0000000003 */
[----:B------:R0:W-:Y:S05]  /*67a0*/  @P3 STG.E desc[UR36][R6.64+0x180], R3 ;  /* 0x0001800306003986 */ /* 0x0001ea000c101924 */
[----:B------:R-:W-:Y:S05]  /*67b0*/  @!P2 BRA `(.L_x_251) ;  /* 0x000000000004a947 */ /* 0x000fea0003800000 */
[----:B------:R0:W5:Y:S02]  /*67c0*/  LDG.E.LTC128B R174, desc[UR36][R4.64+0x184] ;  /* 0x0001842404ae7981 */ /* 0x000164000c1e1920 */
.L_x_251:
[----:B------:R-:W-:Y:S05]  /*67d0*/  BSYNC B1 ;  /* 0x0000000000017941 */ /* 0x000fea0003800000 */
.L_x_250:
[----:B-----5:R-:W-:Y:S01]  /*67e0*/  FMUL R12, R174, R155 ;  /* 0x0000009bae0c7220 */ /* 0x020fe20000400000 */
[----:B------:R-:W-:Y:S01]  /*67f0*/  ISETP.GT.AND P3, PT, R0, 0x60, P1 ;  /* 0x000000600000780c */ /* 0x000fe20000f64270 */
[----:B------:R-:W-:Y:S02]  /*6800*/  BSSY B1, `(.L_x_252) ;  /* 0x0000005000017945 */ /* 0x000fe40003800000 */
[----:B------:R-:W-:-:S05]  /*6810*/  FFMA R73, R73, R154, R12 ;  /* 0x0000009a49497223 */ /* 0x000fca000000000c */
[----:B------:R0:W-:Y:S05]  /*6820*/  @P2 STG.E desc[UR36][R6.64+0x184], R73 ;  /* 0x0001844906002986 */ /* 0x0001ea000c101924 */
[----:B------:R-:W-:Y:S05]  /*6830*/  @!P3 BRA `(.L_x_253) ;  /* 0x000000000004b947 */ /* 0x000fea0003800000 */
[----:B------:R0:W5:Y:S02]  /*6840*/  LDG.E.LTC128B R174, desc[UR36][R10.64+0x180] ;  /* 0x000180240aae7981 */ /* 0x000164000c1e1920 */
.L_x_253:
[----:B------:R-:W-:Y:S05]  /*6850*/  BSYNC B1 ;  /* 0x0000000000017941 */ /* 0x000fea0003800000 */
.L_x_252:
[----:B0----5:R-:W-:Y:S01]  /*6860*/  FMUL R3, R174, R155 ;  /* 0x0000009bae037220 */ /* 0x021fe20000400000 */
[----:B------:R-:W-:Y:S01]  /*6870*/  ISETP.GT.AND P2, PT, R0, 0x61, P1 ;  /* 0x000000610000780c */ /* 0x000fe20000f44270 */
[----:B------:R-:W-:Y:S02]  /*6880*/  BSSY B1, `(.L_x_254) ;  /* 0x0000005000017945 */ /* 0x000fe40003800000 */
[----:B------:R-:W-:-:S05]  /*6890*/  FFMA R3, R74, R154, R3 ;  /* 0x0000009a4a037223 */ /* 0x000fca0000000003 */
[----:B------:R0:W-:Y:S05]  /*68a0*/  @P3 STG.E desc[UR36][R8.64+0x180], R3 ;  /* 0x0001800308003986 */ /* 0x0001ea000c101924 */
[----:B------:R-:W-:Y:S05]  /*68b0*/  @!P2 BRA `(.L_x_255) ;  /* 0x000000000004a947 */ /* 0x000fea0003800000 */
[----:B------:R0:W5:Y:S02]  /*68c0*/  LDG.E.LTC128B R174, desc[UR36][R10.64+0x184] ;  /* 0x000184240aae7981 */ /* 0x000164000c1e1920 */
.L_x_255:
[----:B------:R-:W-:Y:S05]  /*68d0*/  BSYNC B1 ;  /* 0x0000000000017941 */ /* 0x000fea0003800000 */
.L_x_254:
[----:B-----5:R-:W-:Y:S01]  /*68e0*/  FMUL R12, R174, R155 ;  /* 0x0000009bae0c7220 */ /* 0x020fe20000400000 */
[----:B------:R-:W-:Y:S01]  /*68f0*/  ISETP.GT.AND P3, PT, R0, 0x68, P0 ;  /* 0x000000680000780c */ /* 0x000fe20000764270 */
[----:B------:R-:W-:Y:S02]  /*6900*/  BSSY B1, `(.L_x_256) ;  /* 0x0000005000017945 */ /* 0x000fe40003800000 */
[----:B------:R-:W-:-:S05]  /*6910*/  FFMA R75, R75, R154, R12 ;  /* 0x0000009a4b4b7223 */ /* 0x000fca000000000c */
[----:B------:R0:W-:Y:S05]  /*6920*/  @P2 STG.E desc[UR36][R8.64+0x184], R75 ;  /* 0x0001844b08002986 */ /* 0x0001ea000c101924 */
[----:B------:R-:W-:Y:S05]  /*6930*/  @!P3 BRA `(.L_x_257) ;  /* 0x000000000004b947 */ /* 0x000fea0003800000 */
[----:B------:R0:W5:Y:S02]  /*6940*/  LDG.E.LTC128B R174, desc[UR36][R4.64+0x1a0] ;  /* 0x0001a02404ae7981 */ /* 0x000164000c1e1920 */
.L_x_257:
[----:B------:R-:W-:Y:S05]  /*6950*/  BSYNC B1 ;  /* 0x0000000000017941 */ /* 0x000fea0003800000 */
.L_x_256:
[----:B0----5:R-:W-:Y:S01]  /*6960*/  FMUL R3, R174, R155 ;  /* 0x0000009bae037220 */ /* 0x021fe20000400000 */
[----:B------:R-:W-:Y:S01]  /*6970*/  ISETP.GT.AND P2, PT, R0, 0x69, P0 ;  /* 0x000000690000780c */ /* 0x000fe20000744270 */
[----:B------:R-:W-:Y:S02]  /*6980*/  BSSY B1, `(.L_x_258) ;  /* 0x0000005000017945 */ /* 0x000fe40003800000 */
[----:B------:R-:W-:-:S05]  /*6990*/  FFMA R3, R76, R154, R3 ;  /* 0x0000009a4c037223 */ /* 0x000fca0000000003 */
[----:B------:R0:W-:Y:S05]  /*69a0*/  @P3 STG.E desc[UR36][R6.64+0x1a0], R3 ;  /* 0x0001a00306003986 */ /* 0x0001ea000c101924 */
[----:B------:R-:W-:Y:S05]  /*69b0*/  @!P2 BRA `(.L_x_259) ;  /* 0x000000000004a947 */ /* 0x000fea0003800000 */
[----:B------:R0:W5:Y:S02]  /*69c0*/  LDG.E.LTC128B R174, desc[UR36][R4.64+0x1a4] ;  /* 0x0001a42404ae7981 */ /* 0x000164000c1e1920 */
.L_x_259:
[----:B------:R-:W-:Y:S05]  /*69d0*/  BSYNC B1 ;  /* 0x0000000000017941 */ /* 0x000fea0003800000 */
.L_x_258:
[----:B-----5:R-:W-:Y:S01]  /*69e0*/  FMUL R12, R174, R155 ;  /* 0x0000009bae0c7220 */ /* 0x020fe20000400000 */
[----:B------:R-:W-:Y:S01]  /*69f0*/  ISETP.GT.AND P3, PT, R0, 0x68, P1 ;  /* 0x000000680000780c */ /* 0x000fe20000f64270 */
[----:B------:R-:W-:Y:S02]  /*6a00*/  BSSY B1, `(.L_x_260) ;  /* 0x0000005000017945 */ /* 0x000fe40003800000 */
[----:B------:R-:W-:-:S05]  /*6a10*/  FFMA R77, R77, R154, R12 ;  /* 0x0000009a4d4d7223 */ /* 0x000fca000000000c */
[----:B------:R0:W-:Y:S05]  /*6a20*/  @P2 STG.E desc[UR36][R6.64+0x1a4], R77 ;  /* 0x0001a44d06002986 */ /* 0x0001ea000c101924 */
[----:B------:R-:W-:Y:S05]  /*6a30*/  @!P3 BRA `(.L_x_261) ;  /* 0x000000000004b947 */ /* 0x000fea0003800000 */
[----:B------:R0:W5:Y:S02]  /*6a40*/  LDG.E.LTC128B R174, desc[UR36][R10.64+0x1a0] ;  /* 0x0001a0240aae7981 */ /* 0x000164000c1e1920 */
.L_x_261:
[----:B------:R-:W-:Y:S05]  /*6a50*/  BSYNC B1 ;  /* 0x0000000000017941 */ /* 0x000fea0003800000 */
.L_x_260:
[----:B0----5:R-:W-:Y:S01]  /*6a60*/  FMUL R3, R174, R155 ;  /* 0x0000009bae037220 */ /* 0x021fe20000400000 */
[----:B------:R-:W-:Y:S01]  /*6a70*/  ISETP.GT.AND P2, PT, R0, 0x69, P1 ;  /* 0x000000690000780c */ /* 0x000fe20000f44270 */
[----:B------:R-:W-:Y:S02]  /*6a80*/  BSSY B1, `(.L_x_262) ;  /* 0x0000005000017945 */ /* 0x000fe40003800000 */
[----:B------:R-:W-:-:S05]  /*6a90*/  FFMA R3, R78, R154, R3 ;  /* 0x0000009a4e037223 */ /* 0x000fca0000000003 */
[----:B------:R0:W-:Y:S05]  /*6aa0*/  @P3 STG.E desc[UR36][R8.64+0x1a0], R3 ;  /* 0x0001a00308003986 */ /* 0x0001ea000c101924 */
[----:B------:R-:W-:Y:S05]  /*6ab0*/  @!P2 BRA `(.L_x_263) ;  /* 0x000000000004a947 */ /* 0x000fea0003800000 */
[----:B------:R0:W5:Y:S02]  /*6ac0*/  LDG.E.LTC128B R174, desc[UR36][R10.64+0x1a4] ;  /* 0x0001a4240aae7981 */ /* 0x000164000c1e1920 */
.L_x_263:
[----:B------:R-:W-:Y:S05]  /*6ad0*/  BSYNC B1 ;  /* 0x0000000000017941 */ /* 0x000fea0003800000 */
.L_x_262:
[----:B-----5:R-:W-:Y:S01]  /*6ae0*/  FMUL R12, R174, R155 ;  /* 0x0000009bae0c7220 */ /* 0x020fe20000400000 */
[----:B------:R-:W-:Y:S01]  /*6af0*/  ISETP.GT.AND P3, PT, R0, 0x70, P0 ;  /* 0x000000700000780c */ /* 0x000fe20000764270 */
[----:B------:R-:W-:Y:S02]  /*6b00*/  BSSY B1, `(.L_x_264) ;  /* 0x0000005000017945 */ /* 0x000fe40003800000 */
[----:B------:R-:W-:-:S05]  /*6b10*/  FFMA R79, R79, R154, R12 ;  /* 0x0000009a4f4f7223 */ /* 0x000fca000000000c */
[----:B------:R0:W-:Y:S05]  /*6b20*/  @P2 STG.E desc[UR36][R8.64+0x1a4], R79 ;  /* 0x0001a44f08002986 */ /* 0x0001ea000c101924 */
[----:B------:R-:W-:Y:S05]  /*6b30*/  @!P3 BRA `(.L_x_265) ;  /* 0x000000000004b947 */ /* 0x000fea0003800000 */
[----:B------:R0:W5:Y:S02]  /*6b40*/  LDG.E.LTC128B R174, desc[UR36][R4.64+0x1c0] ;  /* 0x0001c02404ae7981 */ /* 0x000164000c1e1920 */
.L_x_265:
[----:B------:R-:W-:Y:S05]  /*6b50*/  BSYNC B1 ;  /* 0x0000000000017941 */ /* 0x000fea0003800000 */
.L_x_264:
[----:B0----5:R-:W-:Y:S01]  /*6b60*/  FMUL R3, R174, R155 ;  /* 0x0000009bae037220 */ /* 0x021fe20000400000 */
[----:B------:R-:W-:Y:S01]  /*6b70*/  ISETP.GT.AND P2, PT, R0, 0x71, P0 ;  /* 0x000000710000780c */ /* 0x000fe20000744270 */
[----:B------:R-:W-:Y:S02]  /*6b80*/  BSSY B1, `(.L_x_266) ;  /* 0x0000005000017945 */ /* 0x000fe40003800000 */
[----:B------:R-:W-:-:S05]  /*6b90*/  FFMA R3, R80, R154, R3 ;  /* 0x0000009a50037223 */ /* 0x000fca0000000003 */
[----:B------:R0:W-:Y:S05]  /*6ba0*/  @P3 STG.E desc[UR36][R6.64+0x1c0], R3 ;  /* 0x0001c00306003986 */ /* 0x0001ea000c101924 */
[----:B------:R-:W-:Y:S05]  /*6bb0*/  @!P2 BRA `(.L_x_267) ;  /* 0x000000000004a947 */ /* 0x000fea0003800000 */
[----:B------:R0:W5:Y:S02]  /*6bc0*/  LDG.E.LTC128B R174, desc[UR36][R4.64+0x1c4] ;  /* 0x0001c42404ae7981 */ /* 0x000164000c1e1920 */
.L_x_267:
[----:B------:R-:W-:Y:S05]  /*6bd0*/  BSYNC B1 ;  /* 0x0000000000017941 */ /* 0x000fea0003800000 */
.L_x_266:
[----:B-----5:R-:W-:Y:S01]  /*6be0*/  FMUL R12, R174, R155 ;  /* 0x0000009bae0c7220 */ /* 0x020fe20000400000 */
[----:B------:R-:W-:Y:S01]  /*6bf0*/  ISETP.GT.AND P3, PT, R0, 0x70, P1 ;  /* 0x000000700000780c */ /* 0x000fe20000f64270 */
[----:B------:R-:W-:Y:S02]  /*6c00*/  BSSY B1, `(.L_x_268) ;  /* 0x0000005000017945 */ /* 0x000fe40003800000 */
[----:B------:R-:W-:-:S05]  /*6c10*/  FFMA R81, R81, R154, R12 ;  /* 0x0000009a51517223 */ /* 0x000fca000000000c */
[----:B------:R0:W-:Y:S05]  /*6c20*/  @P2 STG.E desc[UR36][R6.64+0x1c4], R81 ;  /* 0x0001c45106002986 */ /* 0x0001ea000c101924 */
[----:B------:R-:W-:Y:S05]  /*6c30*/  @!P3 BRA `(.L_x_269) ;  /* 0x000000000004b947 */ /* 0x000fea0003800000 */
[----:B------:R0:W5:Y:S02]  /*6c40*/  LDG.E.LTC128B R174, desc[UR36][R10.64+0x1c0] ;  /* 0x0001c0240aae7981 */ /* 0x000164000c1e1920 */
.L_x_269:
[----:B------:R-:W-:Y:S05]  /*6c50*/  BSYNC B1 ;  /* 0x0000000000017941 */ /* 0x000fea0003800000 */
.L_x_268:
[----:B0----5:R-:W-:Y:S01]  /*6c60*/  FMUL R3, R174, R155 ;  /* 0x0000009bae037220 */ /* 0x021fe20000400000 */
[----:B------:R-:W-:Y:S01]  /*6c70*/  ISETP.GT.AND P2, PT, R0, 0x71, P1 ;  /* 0x000000710000780c */ /* 0x000fe20000f44270 */
[----:B------:R-:W-:Y:S02]  /*6c80*/  BSSY B1, `(.L_x_270) ;  /* 0x0000005000017945 */ /* 0x000fe40003800000 */
[----:B------:R-:W-:-:S05]  /*6c90*/  FFMA R3, R82, R154, R3 ;  /* 0x0000009a52037223 */ /* 0x000fca0000000003 */
[----:B------:R0:W-:Y:S05]  /*6ca0*/  @P3 STG.E desc[UR36][R8.64+0x1c0], R3 ;  /* 0x0001c00308003986 */ /* 0x0001ea000c101924 */
[----:B------:R-:W-:Y:S05]  /*6cb0*/  @!P2 BRA `(.L_x_271) ;  /* 0x000000000004a947 */ /* 0x000fea0003800000 */
[----:B------:R0:W5:Y:S02]  /*6cc0*/  LDG.E.LTC128B R174, desc[UR36][R10.64+0x1c4] ;  /* 0x0001c4240aae7981 */ /* 0x000164000c1e1920 */
.L_x_271:
[----:B------:R-:W-:Y:S05]  /*6cd0*/  BSYNC B1 ;  /* 0x0000000000017941 */ /* 0x000fea0003800000 */
.L_x_270:
[----:B-----5:R-:W-:Y:S01]  /*6ce0*/  FMUL R12, R174, R155 ;  /* 0x0000009bae0c7220 */ /* 0x020fe20000400000 */
[----:B------:R-:W-:Y:S01]  /*6cf0*/  ISETP.GT.AND P3, PT, R0, 0x78, P0 ;  /* 0x000000780000780c */ /* 0x000fe20000764270 */
[----:B------:R-:W-:Y:S02]  /*6d00*/  BSSY B1, `(.L_x_272) ;  /* 0x0000005000017945 */ /* 0x000fe40003800000 */
[----:B------:R-:W-:-:S05]  /*6d10*/  FFMA R83, R83, R154, R12 ;  /* 0x0000009a53537223 */ /* 0x000fca000000000c */
[----:B------:R0:W-:Y:S05]  /*6d20*/  @P2 STG.E desc[UR36][R8.64+0x1c4], R83 ;  /* 0x0001c45308002986 */ /* 0x0001ea000c101924 */
[----:B------:R-:W-:Y:S05]  /*6d30*/  @!P3 BRA `(.L_x_273) ;  /* 0x000000000004b947 */ /* 0x000fea0003800000 */
[----:B------:R0:W5:Y:S02]  /*6d40*/  LDG.E.LTC128B R174, desc[UR36][R4.64+0x1e0] ;  /* 0x0001e02404ae7981 */ /* 0x000164000c1e1920 */
.L_x_273:
[----:B------:R-:W-:Y:S05]  /*6d50*/  BSYNC B1 ;  /* 0x0000000000017941 */ /* 0x000fea0003800000 */
.L_x_272:
[----:B0----5:R-:W-:Y:S01]  /*6d60*/  FMUL R3, R174, R155 ;  /* 0x0000009bae037220 */ /* 0x021fe20000400000 */
[----:B------:R-:W-:Y:S01]  /*6d70*/  ISETP.GT.AND P0, PT, R0, 0x79, P0 ;  /* 0x000000790000780c */ /* 0x000fe20000704270 */
[----:B------:R-:W-:Y:S02]  /*6d80*/  BSSY B1, `(.L_x_274) ;  /* 0x0000005000017945 */ /* 0x000fe40003800000 */
[----:B------:R-:W-:-:S05]  /*6d90*/  FFMA R3, R84, R154, R3 ;  /* 0x0000009a54037223 */ /* 0x000fca0000000003 */
[----:B------:R0:W-:Y:S05]  /*6da0*/  @P3 STG.E desc[UR36][R6.64+0x1e0], R3 ;  /* 0x0001e00306003986 */ /* 0x0001ea000c101924 */
[----:B------:R-:W-:Y:S05]  /*6db0*/  @!P0 BRA `(.L_x_275) ;  /* 0x0000000000048947 */ /* 0x000fea0003800000 */
[----:B------:R0:W5:Y:S02]  /*6dc0*/  LDG.E.LTC128B R174, desc[UR36][R4.64+0x1e4] ;  /* 0x0001e42404ae7981 */ /* 0x000164000c1e1920 */
.L_x_275:
[----:B------:R-:W-:Y:S05]  /*6dd0*/  BSYNC B1 ;  /* 0x0000000000017941 */ /* 0x000fea0003800000 */
.L_x_274:
[----:B0-2--5:R-:W-:Y:S01]  /*6de0*/  FMUL R4, R174, R155 ;  /* 0x0000009bae047220 */ /* 0x025fe20000400000 */
[----:B------:R-:W-:Y:S01]  /*6df0*/  ISETP.GT.AND P2, PT, R0, 0x78, P1 ;  /* 0x000000780000780c */ /* 0x000fe20000f44270 */
[----:B------:R-:W-:Y:S02]  /*6e00*/  BSSY B1, `(.L_x_276) ;  /* 0x0000005000017945 */ /* 0x000fe40003800000 */
[----:B------:R-:W-:-:S05]  /*6e10*/  FFMA R85, R85, R154, R4 ;  /* 0x0000009a55557223 */ /* 0x000fca0000000004 */
[----:B------:R0:W-:Y:S05]  /*6e20*/  @P0 STG.E desc[UR36][R6.64+0x1e4], R85 ;  /* 0x0001e45506000986 */ /* 0x0001ea000c101924 */
[----:B------:R-:W-:Y:S05]  /*6e30*/  @!P2 BRA `(.L_x_277) ;  /* 0x000000000004a947 */ /* 0x000fea0003800000 */
[----:B------:R2:W5:Y:S02]  /*6e40*/  LDG.E.LTC128B R174, desc[UR36][R10.64+0x1e0] ;  /* 0x0001e0240aae7981 */ /* 0x000564000c1e1920 */
.L_x_277:
[----:B------:R-:W-:Y:S05]  /*6e50*/  BSYNC B1 ;  /* 0x0000000000017941 */ /* 0x000fea0003800000 */
.L_x_276:
[----:B-----5:R-:W-:Y:S01]  /*6e60*/  FMUL R3, R174, R155 ;  /* 0x0000009bae037220 */ /* 0x020fe20000400000 */
[----:B------:R-:W-:Y:S01]  /*6e70*/  @P2 IMAD.MOV.U32 R4, RZ, RZ, R8 ;  /* 0x000000ffff042224 */ /* 0x000fe200078e0008 */
[----:B------:R-:W-:Y:S01]  /*6e80*/  @P2 MOV R5, R9 ;  /* 0x0000000900052202 */ /* 0x000fe20000000f00 */
[----:B------:R-:W-:Y:S01]  /*6e90*/  BSSY B1, `(.L_x_278) ;  /* 0x0000006000017945 */ /* 0x000fe20003800000 */
[----:B------:R-:W-:Y:S01]  /*6ea0*/  FFMA R3, R86, R154, R3 ;  /* 0x0000009a56037223 */ /* 0x000fe20000000003 */
[----:B------:R-:W-:-:S04]  /*6eb0*/  ISETP.GT.AND P1, PT, R0, 0x79, P1 ;  /* 0x000000790000780c */ /* 0x000fc80000f24270 */
[----:B------:R0:W-:Y:S09]  /*6ec0*/  @P2 STG.E desc[UR36][R4.64+0x1e0], R3 ;  /* 0x0001e00304002986 */ /* 0x0001f2000c101924 */
[----:B------:R-:W-:Y:S05]  /*6ed0*/  @!P1 BRA `(.L_x_279) ;  /* 0x0000000000049947 */ /* 0x000fea0003800000 */
[----:B------:R0:W5:Y:S02]  /*6ee0*/  LDG.E.LTC128B R174, desc[UR36][R10.64+0x1e4] ;  /* 0x0001e4240aae7981 */ /* 0x000164000c1e1920 */
.L_x_279:
[----:B------:R-:W-:Y:S05]  /*6ef0*/  BSYNC B1 ;  /* 0x0000000000017941 */ /* 0x000fea0003800000 */
.L_x_278:
[----:B-----5:R-:W-:-:S04]  /*6f00*/  FMUL R174, R174, R155 ;  /* 0x0000009baeae7220 */ /* 0x020fc80000400000 */
[----:B------:R-:W-:Y:S01]  /*6f10*/  FFMA R87, R87, R154, R174 ;  /* 0x0000009a57577223 */ /* 0x000fe200000000ae */
[----:B------:R-:W-:Y:S06]  /*6f20*/  @!P1 BRA `(.L_x_280) ;  /* 0x0000001c002c9947 */ /* 0x000fec0003800000 */
[----:B------:R0:W-:Y:S01]  /*6f30*/  STG.E desc[UR36][R8.64+0x1e4], R87 ;  /* 0x0001e45708007986 */ /* 0x0001e2000c101924 */
[----:B------:R-:W-:Y:S05]  /*6f40*/  BRA `(.L_x_280) ;  /* 0x0000001c00247947 */ /* 0x000fea0003800000 */
.L_x_29:
[----:B------:R-:W-:Y:S01]  /*6f50*/  ULDC.64 UR4, c[0x0][0x5c0] ;  /* 0x0001700000047ab9 */ /* 0x000fe20000000a00 */
[----:B------:R-:W-:Y:S01]  /*6f60*/  ISETP.GT.AND P4, PT, R0, 0x1, P0 ;  /* 0x000000010000780c */ /* 0x000fe20000784270 */
[-C--:B------:R-:W-:Y:S01]  /*6f70*/  FMUL R13, R88, R154.reuse ;  /* 0x0000009a580d7220 */ /* 0x080fe20000400000 */
[----:B------:R-:W-:Y:S01]  /*6f80*/  LEA R8, P1, R168, UR4, 0x2 ;  /* 0x00000004a8087c11 */ /* 0x000fe2000f8210ff */
[----:B------:R-:W-:Y:S01]  /*6f90*/  IMAD.SHL.U32 R7, R4, 0x20, RZ ;  /* 0x0000002004077824 */ /* 0x000fe200078e00ff */
[----:B------:R-:W-:Y:S01]  /*6fa0*/  ISETP.GT.AND P2, PT, R3, 0x8, PT ;  /* 0x000000080300780c */ /* 0x000fe20003f44270 */
[-C--:B------:R-:W-:Y:S01]  /*6fb0*/  FMUL R89, R89, R154.reuse ;  /* 0x0000009a59597220 */ /* 0x080fe20000400000 */
[----:B------:R-:W-:Y:S01]  /*6fc0*/  LEA.HI.X R9, R168, UR5, R171, 0x2, P1 ;  /* 0x00000005a8097c11 */ /* 0x000fe200088f14ab */
[-C--:B------:R-:W-:Y:S01]  /*6fd0*/  FMUL R91, R91, R154.reuse ;  /* 0x0000009a5b5b7220 */ /* 0x080fe20000400000 */
[----:B------:R-:W-:Y:S01]  /*6fe0*/  ISETP.GT.AND P1, PT, R0, RZ, P2 ;  /* 0x000000ff0000720c */ /* 0x000fe20001724270 */
[-C--:B------:R-:W-:Y:S01]  /*6ff0*/  FMUL R15, R92, R154.reuse ;  /* 0x0000009a5c0f7220 */ /* 0x080fe20000400000 */
[----:B------:R-:W-:Y:S01]  /*7000*/  SHF.L.U64.HI R6, R4, 0x5, R5 ;  /* 0x0000000504067819 */ /* 0x000fe20000010205 */
[----:B------:R0:W-:Y:S01]  /*7010*/  @P3 STG.E desc[UR36][R8.64], R13 ;  /* 0x0000000d08003986 */ /* 0x0001e2000c101924 */
[C---:B------:R-:W-:Y:S01]  /*7020*/  ISETP.GT.AND P3, PT, R0.reuse, 0x1, P2 ;  /* 0x000000010000780c */ /* 0x040fe20001764270 */
[----:B------:R-:W-:Y:S01]  /*7030*/  FMUL R93, R93, R154 ;  /* 0x0000009a5d5d7220 */ /* 0x000fe20000400000 */
[----:B------:R-:W-:Y:S01]  /*7040*/  IADD3 R10, P5, R7, R8, RZ ;  /* 0x00000008070a7210 */ /* 0x000fe20007fbe0ff */
[----:B------:R-:W-:Y:S01]  /*7050*/  @P4 STG.E desc[UR36][R8.64+0x4], R89 ;  /* 0x0000045908004986 */ /* 0x000fe2000c101924 */
[----:B------:R-:W-:Y:S01]  /*7060*/  ISETP.GT.AND P4, PT, R0, 0x8, P0 ;  /* 0x000000080000780c */ /* 0x000fe20000784270 */
[-C--:B------:R-:W-:Y:S01]  /*7070*/  FMUL R21, R94, R154.reuse ;  /* 0x0000009a5e157220 */ /* 0x080fe20000400000 */
[-C--:B------:R-:W-:Y:S01]  /*7080*/  FMUL R95, R95, R154.reuse ;  /* 0x0000009a5f5f7220 */ /* 0x080fe20000400000 */
[----:B------:R-:W-:Y:S01]  /*7090*/  IMAD.X R11, R6, 0x1, R9, P5 ;  /* 0x00000001060b7824 */ /* 0x000fe200028e0609 */
[----:B------:R-:W-:Y:S01]  /*70a0*/  ISETP.GT.AND P5, PT, R0, 0x9, P0 ;  /* 0x000000090000780c */ /* 0x000fe200007a4270 */
[-C--:B------:R-:W-:Y:S01]  /*70b0*/  FMUL R97, R97, R154.reuse ;  /* 0x0000009a61617220 */ /* 0x080fe20000400000 */
[-C--:B------:R-:W-:Y:S01]  /*70c0*/  FMUL R99, R99, R154.reuse ;  /* 0x0000009a63637220 */ /* 0x080fe20000400000 */
[-C--:B0-----:R-:W-:Y:S01]  /*70d0*/  FMUL R13, R90, R154.reuse ;  /* 0x0000009a5a0d7220 */ /* 0x081fe20000400000 */
[-C--:B------:R-:W-:Y:S01]  /*70e0*/  FMUL R101, R101, R154.reuse ;  /* 0x0000009a65657220 */ /* 0x080fe20000400000 */
[-C--:B------:R-:W-:Y:S01]  /*70f0*/  FMUL R103, R103, R154.reuse ;  /* 0x0000009a67677220 */ /* 0x080fe20000400000 */
[-C--:B------:R-:W-:Y:S01]  /*7100*/  FMUL R105, R105, R154.reuse ;  /* 0x0000009a69697220 */ /* 0x080fe20000400000 */
[-C--:B------:R-:W-:Y:S01]  /*7110*/  FMUL R107, R107, R154.reuse ;  /* 0x0000009a6b6b7220 */ /* 0x080fe20000400000 */
[----:B------:R0:W-:Y:S01]  /*7120*/  @P1 STG.E desc[UR36][R10.64], R13 ;  /* 0x0000000d0a001986 */ /* 0x0001e2000c101924 */
[C---:B------:R-:W-:Y:S01]  /*7130*/  ISETP.GT.AND P1, PT, R0.reuse, 0x8, P2 ;  /* 0x000000080000780c */ /* 0x040fe20001724270 */
[-C--:B------:R-:W-:Y:S01]  /*7140*/  FMUL R109, R109, R154.reuse ;  /* 0x0000009a6d6d7220 */ /* 0x080fe20000400000 */
[-C--:B------:R-:W-:Y:S01]  /*7150*/  FMUL R111, R111, R154.reuse ;  /* 0x0000009a6f6f7220 */ /* 0x080fe20000400000 */
[----:B------:R-:W-:Y:S01]  /*7160*/  @P3 STG.E desc[UR36][R10.64+0x4], R91 ;  /* 0x0000045b0a003986 */ /* 0x000fe2000c101924 */
[C---:B------:R-:W-:Y:S01]  /*7170*/  ISETP.GT.AND P3, PT, R0.reuse, 0x9, P2 ;  /* 0x000000090000780c */ /* 0x040fe20001764270 */
[-C--:B------:R-:W-:Y:S01]  /*7180*/  FMUL R113, R113, R154.reuse ;  /* 0x0000009a71717220 */ /* 0x080fe20000400000 */
[-C--:B------:R-:W-:Y:S01]  /*7190*/  FMUL R115, R115, R154.reuse ;  /* 0x0000009a73737220 */ /* 0x080fe20000400000 */
[----:B------:R1:W-:Y:S01]  /*71a0*/  @P4 STG.E desc[UR36][R8.64+0x20], R15 ;  /* 0x0000200f08004986 */ /* 0x0003e2000c101924 */
[C---:B------:R-:W-:Y:S01]  /*71b0*/  ISETP.GT.AND P4, PT, R0.reuse, 0x10, P0 ;  /* 0x000000100000780c */ /* 0x040fe20000784270 */
[-C--:B------:R-:W-:Y:S01]  /*71c0*/  FMUL R117, R117, R154.reuse ;  /* 0x0000009a75757220 */ /* 0x080fe20000400000 */
[-C--:B------:R-:W-:Y:S01]  /*71d0*/  FMUL R119, R119, R154.reuse ;  /* 0x0000009a77777220 */ /* 0x080fe20000400000 */
[----:B------:R-:W-:Y:S01]  /*71e0*/  @P5 STG.E desc[UR36][R8.64+0x24], R93 ;  /* 0x0000245d08005986 */ /* 0x000fe2000c101924 */
[----:B------:R-:W-:Y:S01]  /*71f0*/  ISETP.GT.AND P5, PT, R0, 0x11, P0 ;  /* 0x000000110000780c */ /* 0x000fe200007a4270 */
[-C--:B0-----:R-:W-:Y:S01]  /*7200*/  FMUL R13, R96, R154.reuse ;  /* 0x0000009a600d7220 */ /* 0x081fe20000400000 */
[-C--:B------:R-:W-:Y:S01]  /*7210*/  FMUL R121, R121, R154.reuse ;  /* 0x0000009a79797220 */ /* 0x080fe20000400000 */
[----:B------:R0:W-:Y:S01]  /*7220*/  @P1 STG.E desc[UR36][R10.64+0x20], R21 ;  /* 0x000020150a001986 */ /* 0x0001e2000c101924 */
[C---:B------:R-:W-:Y:S01]  /*7230*/  ISETP.GT.AND P1, PT, R0.reuse, 0x10, P2 ;  /* 0x000000100000780c */ /* 0x040fe20001724270 */
[-C--:B------:R-:W-:Y:S01]  /*7240*/  FMUL R123, R123, R154.reuse ;  /* 0x0000009a7b7b7220 */ /* 0x080fe20000400000 */
[-C--:B------:R-:W-:Y:S01]  /*7250*/  FMUL R125, R125, R154.reuse ;  /* 0x0000009a7d7d7220 */ /* 0x080fe20000400000 */
[----:B------:R-:W-:Y:S01]  /*7260*/  @P3 STG.E desc[UR36][R10.64+0x24], R95 ;  /* 0x0000245f0a003986 */ /* 0x000fe2000c101924 */
[----:B------:R-:W-:Y:S01]  /*7270*/  ISETP.GT.AND P3, PT, R0, 0x11, P2 ;  /* 0x000000110000780c */ /* 0x000fe20001764270 */
[-C--:B-1----:R-:W-:Y:S01]  /*7280*/  FMUL R15, R98, R154.reuse ;  /* 0x0000009a620f7220 */ /* 0x082fe20000400000 */
        /* <DEDUP_REMOVED lines=26> */
[----:B------:R-:W-:Y:S01]  /*7430*/  ISETP.GT.AND P1, PT, R0, 0x20, P2 ;  /* 0x000000200000780c */ /* 0x000fe20001724270 */
[-C--:B------:R-:W-:Y:S01]  /*7440*/  FMUL R147, R147, R154.reuse ;  /* 0x0000009a93937220 */ /* 0x080fe20000400000 */
[----:B------:R-:W-:Y:S01]  /*7450*/  SHF.L.U32 R23, R4, 0x9, RZ ;  /* 0x0000000904177819 */ /* 0x000fe200000006ff */
[----:B------:R-:W-:Y:S01]  /*7460*/  @P3 STG.E desc[UR36][R10.64+0x64], R103 ;  /* 0x000064670a003986 */ /* 0x000fe2000c101924 */
[----:B------:R-:W-:Y:S01]  /*7470*/  ISETP.GT.AND P3, PT, R0, 0x21, P2 ;  /* 0x000000210000780c */ /* 0x000fe20001764270 */
[-C--:B-1----:R-:W-:Y:S01]  /*7480*/  FMUL R21, R106, R154.reuse ;  /* 0x0000009a6a157220 */ /* 0x082fe20000400000 */
[-C--:B------:R-:W-:Y:S01]  /*7490*/  FMUL R149, R149, R154.reuse ;  /* 0x0000009a95957220 */ /* 0x080fe20000400000 */
[----:B------:R1:W-:Y:S01]  /*74a0*/  @P4 STG.E desc[UR36][R8.64+0x80], R15 ;  /* 0x0000800f08004986 */ /* 0x0003e2000c101924 */
[----:B------:R-:W-:Y:S01]  /*74b0*/  ISETP.GT.AND P4, PT, R0, 0x28, P0 ;  /* 0x000000280000780c */ /* 0x000fe20000784270 */
[-C--:B------:R-:W-:Y:S01]  /*74c0*/  FMUL R151, R151, R154.reuse ;  /* 0x0000009a97977220 */ /* 0x080fe20000400000 */
[----:B------:R-:W-:Y:S01]  /*74d0*/  SHF.L.U64.HI R5, R4, 0x9, R5 ;  /* 0x0000000904057819 */ /* 0x000fe20000010205 */
        /* <DEDUP_REMOVED lines=86> */
[----:B------:R-:W-:-:S02]  /*7a40*/  FMUL R87, R87, R154 ;  /* 0x0000009a57577220 */ /* 0x000fc40000400000 */
[----:B------:R-:W-:Y:S01]  /*7a50*/  @P3 STG.E desc[UR36][R10.64+0x124], R127 ;  /* 0x0001247f0a003986 */ /* 0x000fe2000c101924 */
[----:B------:R-:W-:Y:S01]  /*7a60*/  ISETP.GT.AND P3, PT, R0, 0x51, P2 ;  /* 0x000000510000780c */ /* 0x000fe20001764270 */
[----:B-1----:R-:W-:Y:S02]  /*7a70*/  FMUL R21, R130, R154 ;  /* 0x0000009a82157220 */ /* 0x002fe40000400000 */
[----:B------:R1:W-:Y:S01]  /*7a80*/  @P4 STG.E desc[UR36][R8.64+0x140], R15 ;  /* 0x0001400f08004986 */ /* 0x0003e2000c101924 */
[----:B------:R-:W-:-:S03]  /*7a90*/  ISETP.GT.AND P4, PT, R0, 0x58, P0 ;  /* 0x000000580000780c */ /* 0x000fc60000784270 */
[----:B------:R-:W-:Y:S01]  /*7aa0*/  @P5 STG.E desc[UR36][R8.64+0x144], R129 ;  /* 0x0001448108005986 */ /* 0x000fe2000c101924 */
[----:B------:R-:W-:Y:S01]  /*7ab0*/  ISETP.GT.AND P5, PT, R0, 0x59, P0 ;  /* 0x000000590000780c */ /* 0x000fe200007a4270 */
[----:B0-----:R-:W-:Y:S02]  /*7ac0*/  FMUL R13, R132, R154 ;  /* 0x0000009a840d7220 */ /* 0x001fe40000400000 */
[----:B------:R0:W-:Y:S01]  /*7ad0*/  @P1 STG.E desc[UR36][R10.64+0x140], R21 ;  /* 0x000140150a001986 */ /* 0x0001e2000c101924 */
[----:B------:R-:W-:-:S03]  /*7ae0*/  ISETP.GT.AND P1, PT, R0, 0x58, P2 ;  /* 0x000000580000780c */ /* 0x000fc60001724270 */
        /* <DEDUP_REMOVED lines=32> */
[-C--:B-1----:R-:W-:Y:S02]  /*7cf0*/  FMUL R15, R146, R154.reuse ;  /* 0x0000009a920f7220 */ /* 0x082fe40000400000 */
[----:B------:R1:W-:Y:S01]  /*7d00*/  @P4 STG.E desc[UR36][R8.64+0x1c0], R13 ;  /* 0x0001c00d08004986 */ /* 0x0003e2000c101924 */
[C---:B------:R-:W-:Y:S02]  /*7d10*/  ISETP.GT.AND P4, PT, R0.reuse, 0x78, P0 ;  /* 0x000000780000780c */ /* 0x040fe40000784270 */
[----:B------:R-:W-:Y:S01]  /*7d20*/  ISETP.GT.AND P0, PT, R0, 0x79, P0 ;  /* 0x000000790000780c */ /* 0x000fe20000704270 */
[----:B------:R-:W-:Y:S01]  /*7d30*/  @P5 STG.E desc[UR36][R8.64+0x1c4], R145 ;  /* 0x0001c49108005986 */ /* 0x000fe2000c101924 */
[----:B0-----:R-:W-:-:S03]  /*7d40*/  FMUL R21, R148, R154 ;  /* 0x0000009a94157220 */ /* 0x001fc60000400000 */
[----:B------:R0:W-:Y:S01]  /*7d50*/  @P1 STG.E desc[UR36][R10.64+0x1c0], R15 ;  /* 0x0001c00f0a001986 */ /* 0x0001e2000c101924 */
[----:B------:R-:W-:-:S03]  /*7d60*/  ISETP.GT.AND P1, PT, R3, 0x80, PT ;  /* 0x000000800300780c */ /* 0x000fc60003f24270 */
[----:B------:R-:W-:Y:S01]  /*7d70*/  @P3 STG.E desc[UR36][R10.64+0x1c4], R147 ;  /* 0x0001c4930a003986 */ /* 0x000fe2000c101924 */
[C---:B------:R-:W-:Y:S02]  /*7d80*/  ISETP.GT.AND P3, PT, R0.reuse, 0x78, P2 ;  /* 0x000000780000780c */ /* 0x040fe40001764270 */
[----:B------:R-:W-:Y:S01]  /*7d90*/  ISETP.GT.AND P2, PT, R0, 0x79, P2 ;  /* 0x000000790000780c */ /* 0x000fe20001744270 */
[----:B------:R-:W-:Y:S01]  /*7da0*/  @P4 STG.E desc[UR36][R8.64+0x1e0], R21 ;  /* 0x0001e01508004986 */ /* 0x000fe2000c101924 */
[----:B------:R-:W-:-:S03]  /*7db0*/  IADD3 R12, P4, P5, R7, R8, R23 ;  /* 0x00000008070c7210 */ /* 0x000fc60007d9e017 */
[----:B------:R2:W-:Y:S01]  /*7dc0*/  @P0 STG.E desc[UR36][R8.64+0x1e4], R149 ;  /* 0x0001e49508000986 */ /* 0x0005e2000c101924 */
[----:B------:R-:W-:Y:S01]  /*7dd0*/  ISETP.GT.AND P0, PT, R3, 0x88, PT ;  /* 0x000000880300780c */ /* 0x000fe20003f04270 */
[-C--:B------:R-:W-:Y:S01]  /*7de0*/  FMUL R3, R150, R154.reuse ;  /* 0x0000009a96037220 */ /* 0x080fe20000400000 */
[----:B-1----:R-:W-:Y:S01]  /*7df0*/  IADD3.X R13, R6, R9, R5, P4, P5 ;  /* 0x00000009060d7210 */ /* 0x002fe200027ea405 */
[----:B0-----:R-:W-:Y:S01]  /*7e00*/  FMUL R15, R24, R154 ;  /* 0x0000009a180f7220 */ /* 0x001fe20000400000 */
[C---:B------:R-:W-:Y:S02]  /*7e10*/  ISETP.GT.AND P4, PT, R0.reuse, RZ, P1 ;  /* 0x000000ff0000720c */ /* 0x040fe40000f84270 */
[----:B------:R-:W-:Y:S01]  /*7e20*/  IADD3 R4, P5, R23, R8, RZ ;  /* 0x0000000817047210 */ /* 0x000fe20007fbe0ff */
[----:B------:R0:W-:Y:S01]  /*7e30*/  @P3 STG.E desc[UR36][R10.64+0x1e0], R3 ;  /* 0x0001e0030a003986 */ /* 0x0001e2000c101924 */
[----:B------:R-:W-:-:S03]  /*7e40*/  ISETP.GT.AND P3, PT, R0, 0x1, P1 ;  /* 0x000000010000780c */ /* 0x000fc60000f64270 */
[----:B------:R-:W-:Y:S01]  /*7e50*/  IMAD.X R5, R5, 0x1, R9, P5 ;  /* 0x0000000105057824 */ /* 0x000fe200028e0609 */
[----:B------:R1:W-:Y:S01]  /*7e60*/  @P2 STG.E desc[UR36][R10.64+0x1e4], R151 ;  /* 0x0001e4970a002986 */ /* 0x0003e2000c101924 */
[C---:B------:R-:W-:Y:S02]  /*7e70*/  ISETP.GT.AND P2, PT, R0.reuse, RZ, P0 ;  /* 0x000000ff0000720c */ /* 0x040fe40000744270 */
[----:B------:R-:W-:Y:S02]  /*7e80*/  ISETP.GT.AND P5, PT, R0, 0x1, P0 ;  /* 0x000000010000780c */ /* 0x000fe400007a4270 */
[----:B------:R3:W-:Y:S01]  /*7e90*/  @P4 STG.E desc[UR36][R4.64], R15 ;  /* 0x0000000f04004986 */ /* 0x0007e2000c101924 */
[C---:B--2---:R-:W-:Y:S01]  /*7ea0*/  IADD3 R8, P4, R7.reuse, R4, RZ ;  /* 0x0000000407087210 */ /* 0x044fe20007f9e0ff */
[----:B0-----:R-:W-:Y:S02]  /*7eb0*/  FMUL R3, R26, R154 ;  /* 0x0000009a1a037220 */ /* 0x001fe40000400000 */
[----:B------:R-:W-:Y:S01]  /*7ec0*/  @P3 STG.E desc[UR36][R4.64+0x4], R25 ;  /* 0x0000041904003986 */ /* 0x000fe2000c101924 */
[----:B------:R-:W-:Y:S01]  /*7ed0*/  ISETP.GT.AND P3, PT, R0, 0x8, P1 ;  /* 0x000000080000780c */ /* 0x000fe20000f64270 */
[----:B------:R-:W-:Y:S01]  /*7ee0*/  IMAD.X R9, R6, 0x1, R5, P4 ;  /* 0x0000000106097824 */ /* 0x000fe200020e0605 */
[----:B-1----:R-:W-:Y:S01]  /*7ef0*/  IADD3 R10, P4, R7, R4, RZ ;  /* 0x00000004070a7210 */ /* 0x002fe20007f9e0ff */
[----:B------:R-:W-:-:S03]  /*7f00*/  FMUL R7, R28, R154 ;  /* 0x0000009a1c077220 */ /* 0x000fc60000400000 */
[----:B------:R0:W-:Y:S01]  /*7f10*/  @P2 STG.E desc[UR36][R8.64], R3 ;  /* 0x0000000308002986 */ /* 0x0001e2000c101924 */
[----:B------:R-:W-:Y:S01]  /*7f20*/  ISETP.GT.AND P2, PT, R0, 0x8, P0 ;  /* 0x000000080000780c */ /* 0x000fe20000744270 */
[-C--:B---3--:R-:W-:Y:S01]  /*7f30*/  FMUL R15, R30, R154.reuse ;  /* 0x0000009a1e0f7220 */ /* 0x088fe20000400000 */
[----:B------:R-:W-:Y:S01]  /*7f40*/  IADD3.X R11, R6, R5, RZ, P4, !PT ;  /* 0x00000005060b7210 */ /* 0x000fe200027fe4ff */
[----:B------:R1:W-:Y:S01]  /*7f50*/  @P5 STG.E desc[UR36][R8.64+0x4], R27 ;  /* 0x0000041b08005986 */ /* 0x0003e2000c101924 */
[C---:B------:R-:W-:Y:S02]  /*7f60*/  ISETP.GT.AND P5, PT, R0.reuse, 0x9, P1 ;  /* 0x000000090000780c */ /* 0x040fe40000fa4270 */
[C---:B------:R-:W-:Y:S01]  /*7f70*/  ISETP.GT.AND P4, PT, R0.reuse, 0x11, P1 ;  /* 0x000000110000780c */ /* 0x040fe20000f84270 */
[----:B------:R-:W-:Y:S01]  /*7f80*/  @P3 STG.E desc[UR36][R4.64+0x20], R7 ;  /* 0x0000200704003986 */ /* 0x000fe2000c101924 */
[----:B------:R-:W-:Y:S01]  /*7f90*/  ISETP.GT.AND P3, PT, R0, 0x9, P0 ;  /* 0x000000090000780c */ /* 0x000fe20000764270 */
[-C--:B0-----:R-:W-:Y:S01]  /*7fa0*/  FMUL R3, R32, R154.reuse ;  /* 0x0000009a20037220 */ /* 0x081fe20000400000 */
[----:B-1----:R-:W-:-:S07]  /*7fb0*/  FMUL R9, R34, R154 ;  /* 0x0000009a22097220 */ /* 0x002fce0000400000 */
[----:B------:R-:W-:Y:S01]  /*7fc0*/  @P5 STG.E desc[UR36][R4.64+0x24], R29 ;  /* 0x0000241d04005986 */ /* 0x000fe2000c101924 */
[----:B------:R-:W-:-:S03]  /*7fd0*/  ISETP.GT.AND P5, PT, R0, 0x10, P1 ;  /* 0x000000100000780c */ /* 0x000fc60000fa4270 */
[----:B------:R0:W-:Y:S01]  /*7fe0*/  @P2 STG.E desc[UR36][R10.64+0x20], R15 ;  /* 0x0000200f0a002986 */ /* 0x0001e2000c101924 */
[----:B------:R-:W-:-:S03]  /*7ff0*/  ISETP.GT.AND P2, PT, R0, 0x10, P0 ;  /* 0x000000100000780c */ /* 0x000fc60000744270 */
[----:B------:R-:W-:Y:S01]  /*8000*/  @P3 STG.E desc[UR36][R12.64+0x24], R31 ;  /* 0x0000241f0c003986 */ /* 0x000fe2000c101924 */
[----:B------:R-:W-:-:S03]  /*8010*/  ISETP.GT.AND P3, PT, R0, 0x11, P0 ;  /* 0x000000110000780c */ /* 0x000fc60000764270 */
[----:B------:R-:W-:Y:S01]  /*8020*/  @P4 STG.E desc[UR36][R4.64+0x44], R33 ;  /* 0x0000442104004986 */ /* 0x000fe2000c101924 */
[----:B------:R-:W-:-:S03]  /*8030*/  ISETP.GT.AND P4, PT, R0, 0x18, P1 ;  /* 0x000000180000780c */ /* 0x000fc60000f84270 */
[----:B------:R1:W-:Y:S01]  /*8040*/  @P5 STG.E desc[UR36][R4.64+0x40], R3 ;  /* 0x0000400304005986 */ /* 0x0003e2000c101924 */
[----:B------:R-:W-:Y:S01]  /*8050*/  ISETP.GT.AND P5, PT, R0, 0x19, P1 ;  /* 0x000000190000780c */ /* 0x000fe20000fa4270 */
[----:B------:R-:W-:Y:S02]  /*8060*/  @P2 IMAD.MOV.U32 R6, RZ, RZ, R12 ;  /* 0x000000ffff062224 */ /* 0x000fe400078e000c */
[----:B0-----:R-:W-:Y:S01]  /*8070*/  FMUL R11, R36, R154 ;  /* 0x0000009a240b7220 */ /* 0x001fe20000400000 */
[----:B------:R-:W-:-:S05]  /*8080*/  @P2 IMAD.MOV.U32 R7, RZ, RZ, R13 ;  /* 0x000000ffff072224 */ /* 0x000fca00078e000d */
[----:B------:R0:W-:Y:S01]  /*8090*/  @P2 STG.E desc[UR36][R6.64+0x40], R9 ;  /* 0x0000400906002986 */ /* 0x0001e2000c101924 */
[----:B------:R-:W-:Y:S01]  /*80a0*/  ISETP.GT.AND P2, PT, R0, 0x18, P0 ;  /* 0x000000180000780c */ /* 0x000fe20000744270 */
[----:B-1----:R-:W-:Y:S01]  /*80b0*/  FMUL R3, R38, R154 ;  /* 0x0000009a26037220 */ /* 0x002fe20000400000 */
[----:B0-----:R-:W-:Y:S01]  /*80c0*/  @P3 MOV R6, R12 ;  /* 0x0000000c00063202 */ /* 0x001fe20000000f00 */
[----:B------:R-:W-:Y:S02]  /*80d0*/  @P3 IMAD.MOV.U32 R7, RZ, RZ, R13 ;  /* 0x000000ffff073224 */ /* 0x000fe400078e000d */
[----:B------:R-:W-:-:S03]  /*80e0*/  FMUL R9, R40, R154 ;  /* 0x0000009a28097220 */ /* 0x000fc60000400000 */
[----:B------:R0:W-:Y:S01]  /*80f0*/  @P3 STG.E desc[UR36][R6.64+0x44], R35 ;  /* 0x0000442306003986 */ /* 0x0001e2000c101924 */
[----:B------:R-:W-:-:S03]  /*8100*/  ISETP.GT.AND P3, PT, R0, 0x19, P0 ;  /* 0x000000190000780c */ /* 0x000fc60000764270 */
[----:B------:R1:W-:Y:S01]  /*8110*/  @P4 STG.E desc[UR36][R4.64+0x60], R11 ;  /* 0x0000600b04004986 */ /* 0x0003e2000c101924 */
[----:B------:R-:W-:-:S03]  /*8120*/  ISETP.GT.AND P4, PT, R0, 0x20, P1 ;  /* 0x000000200000780c */ /* 0x000fc60000f84270 */
[----:B------:R-:W-:Y:S01]  /*8130*/  @P5 STG.E desc[UR36][R4.64+0x64], R37 ;  /* 0x0000642504005986 */ /* 0x000fe2000c101924 */
[----:B------:R-:W-:Y:S01]  /*8140*/  ISETP.GT.AND P5, PT, R0, 0x21, P1 ;  /* 0x000000210000780c */ /* 0x000fe20000fa4270 */
[----:B0-----:R-:W-:Y:S01]  /*8150*/  @P2 IMAD.MOV.U32 R6, RZ, RZ, R12 ;  /* 0x000000ffff062224 */ /* 0x001fe200078e000c */
[----:B------:R-:W-:Y:S01]  /*8160*/  @P2 MOV R7, R13 ;  /* 0x0000000d00072202 */ /* 0x000fe20000000f00 */
[----:B-1----:R-:W-:-:S04]  /*8170*/  FMUL R11, R42, R154 ;  /* 0x0000009a2a0b7220 */ /* 0x002fc80000400000 */
[----:B------:R0:W-:Y:S01]  /*8180*/  @P2 STG.E desc[UR36][R6.64+0x60], R3 ;  /* 0x0000600306002986 */ /* 0x0001e2000c101924 */
[----:B------:R-:W-:Y:S01]  /*8190*/  ISETP.GT.AND P2, PT, R0, 0x20, P0 ;  /* 0x000000200000780c */ /* 0x000fe20000744270 */
[----:B0-----:R-:W-:Y:S02]  /*81a0*/  @P3 IMAD.MOV.U32 R6, RZ, RZ, R12 ;  /* 0x000000ffff063224 */ /* 0x001fe400078e000c */
[----:B------:R-:W-:Y:S01]  /*81b0*/  FMUL R3, R44, R154 ;  /* 0x0000009a2c037220 */ /* 0x000fe20000400000 */
[----:B------:R-:W-:-:S05]  /*81c0*/  @P3 IMAD.MOV.U32 R7, RZ, RZ, R13 ;  /* 0x000000ffff073224 */ /* 0x000fca00078e000d */
[----:B------:R0:W-:Y:S01]  /*81d0*/  @P3 STG.E desc[UR36][R6.64+0x64], R39 ;  /* 0x0000642706003986 */ /* 0x0001e2000c101924 */
[----:B------:R-:W-:-:S03]  /*81e0*/  ISETP.GT.AND P3, PT, R0, 0x21, P0 ;  /* 0x000000210000780c */ /* 0x000fc60000764270 */
[----:B------:R1:W-:Y:S01]  /*81f0*/  @P4 STG.E desc[UR36][R4.64+0x80], R9 ;  /* 0x0000800904004986 */ /* 0x0003e2000c101924 */
[----:B------:R-:W-:-:S03]  /*8200*/  ISETP.GT.AND P4, PT, R0, 0x28, P1 ;  /* 0x000000280000780c */ /* 0x000fc60000f84270 */
[----:B------:R-:W-:Y:S01]  /*8210*/  @P5 STG.E desc[UR36][R4.64+0x84], R41 ;  /* 0x0000842904005986 */ /* 0x000fe2000c101924 */
[----:B------:R-:W-:Y:S02]  /*8220*/  ISETP.GT.AND P5, PT, R0, 0x29, P1 ;  /* 0x000000290000780c */ /* 0x000fe40000fa4270 */
[----:B0-----:R-:W-:Y:S01]  /*8230*/  @P2 MOV R6, R12 ;  /* 0x0000000c00062202 */ /* 0x001fe20000000f00 */
[----:B------:R-:W-:Y:S02]  /*8240*/  @P2 IMAD.MOV.U32 R7, RZ, RZ, R13 ;  /* 0x000000ffff072224 */ /* 0x000fe400078e000d */
[----:B-1----:R-:W-:-:S03]  /*8250*/  FMUL R9, R46, R154 ;  /* 0x0000009a2e097220 */ /* 0x002fc60000400000 */
[----:B------:R0:W-:Y:S01]  /*8260*/  @P2 STG.E desc[UR36][R6.64+0x80], R11 ;  /* 0x0000800b06002986 */ /* 0x0001e2000c101924 */
[----:B------:R-:W-:Y:S01]  /*8270*/  ISETP.GT.AND P2, PT, R0, 0x28, P0 ;  /* 0x000000280000780c */ /* 0x000fe20000744270 */
[----:B0-----:R-:W-:Y:S01]  /*8280*/  @P3 IMAD.MOV.U32 R6, RZ, RZ, R12 ;  /* 0x000000ffff063224 */ /* 0x001fe200078e000c */
[----:B------:R-:W-:Y:S01]  /*8290*/  @P3 MOV R7, R13 ;  /* 0x0000000d00073202 */ /* 0x000fe20000000f00 */
[----:B------:R-:W-:-:S04]  /*82a0*/  FMUL R11, R48, R154 ;  /* 0x0000009a300b7220 */ /* 0x000fc80000400000 */
[----:B------:R0:W-:Y:S01]  /*82b0*/  @P3 STG.E desc[UR36][R6.64+0x84], R43 ;  /* 0x0000842b06003986 */ /* 0x0001e2000c101924 */
[----:B------:R-:W-:-:S03]  /*82c0*/  ISETP.GT.AND P3, PT, R0, 0x29, P0 ;  /* 0x000000290000780c */ /* 0x000fc60000764270 */
[----:B------:R1:W-:Y:S01]  /*82d0*/  @P4 STG.E desc[UR36][R4.64+0xa0], R3 ;  /* 0x0000a00304004986 */ /* 0x0003e2000c101924 */
[----:B------:R-:W-:-:S03]  /*82e0*/  ISETP.GT.AND P4, PT, R0, 0x30, P1 ;  /* 0x000000300000780c */ /* 0x000fc60000f84270 */
[----:B------:R-:W-:Y:S01]  /*82f0*/  @P5 STG.E desc[UR36][R4.64+0xa4], R45 ;  /* 0x0000a42d04005986 */ /* 0x000fe2000c101924 */
[----:B------:R-:W-:Y:S01]  /*8300*/  ISETP.GT.AND P5, PT, R0, 0x31, P1 ;  /* 0x000000310000780c */ /* 0x000fe20000fa4270 */
[----:B0-----:R-:W-:Y:S02]  /*8310*/  @P2 IMAD.MOV.U32 R6, RZ, RZ, R12 ;  /* 0x000000ffff062224 */ /* 0x001fe400078e000c */
[----:B------:R-:W-:Y:S02]  /*8320*/  @P2 IMAD.MOV.U32 R7, RZ, RZ, R13 ;  /* 0x000000ffff072224 */ /* 0x000fe400078e000d */
[----:B-1----:R-:W-:-:S03]  /*8330*/  FMUL R3, R50, R154 ;  /* 0x0000009a32037220 */ /* 0x002fc60000400000 */
[----:B------:R0:W-:Y:S01]  /*8340*/  @P2 STG.E desc[UR36][R6.64+0xa0], R9 ;  /* 0x0000a00906002986 */ /* 0x0001e2000c101924 */
[----:B------:R-:W-:Y:S02]  /*8350*/  ISETP.GT.AND P2, PT, R0, 0x30, P0 ;  /* 0x000000300000780c */ /* 0x000fe40000744270 */
        /* <DEDUP_REMOVED lines=118> */
[C---:B------:R-:W-:Y:S02]  /*8ac0*/  ISETP.GT.AND P4, PT, R0.reuse, 0x71, P0 ;  /* 0x000000710000780c */ /* 0x040fe40000784270 */
[C---:B------:R-:W-:Y:S01]  /*8ad0*/  ISETP.GT.AND P0, PT, R0.reuse, 0x79, P0 ;  /* 0x000000790000780c */ /* 0x040fe20000704270 */
[----:B------:R-:W-:Y:S01]  /*8ae0*/  @P2 STG.E desc[UR36][R4.64+0x1c4], R81 ;  /* 0x0001c45104002986 */ /* 0x000fe2000c101924 */
[C---:B------:R-:W-:Y:S02]  /*8af0*/  ISETP.GT.AND P2, PT, R0.reuse, 0x78, P1 ;  /* 0x000000780000780c */ /* 0x040fe40000f44270 */
[----:B------:R-:W-:-:S03]  /*8b00*/  ISETP.GT.AND P1, PT, R0, 0x79, P1 ;  /* 0x000000790000780c */ /* 0x000fc60000f24270 */
[----:B0-----:R-:W-:Y:S02]  /*8b10*/  @P3 IMAD.MOV.U32 R6, RZ, RZ, R12 ;  /* 0x000000ffff063224 */ /* 0x001fe400078e000c */
[----:B------:R-:W-:Y:S02]  /*8b20*/  @P3 IMAD.MOV.U32 R7, RZ, RZ, R13 ;  /* 0x000000ffff073224 */ /* 0x000fe400078e000d */
[----:B-1----:R-:W-:-:S03]  /*8b30*/  FMUL R11, R86, R154 ;  /* 0x0000009a560b7220 */ /* 0x002fc60000400000 */
[----:B------:R0:W-:Y:S02]  /*8b40*/  @P3 STG.E desc[UR36][R6.64+0x1c0], R3 ;  /* 0x0001c00306003986 */ /* 0x0001e4000c101924 */
[----:B0-----:R-:W-:Y:S01]  /*8b50*/  @P4 MOV R6, R12 ;  /* 0x0000000c00064202 */ /* 0x001fe20000000f00 */
[----:B------:R-:W-:-:S05]  /*8b60*/  @P4 IMAD.MOV.U32 R7, RZ, RZ, R13 ;  /* 0x000000ffff074224 */ /* 0x000fca00078e000d */
[----:B------:R-:W-:Y:S04]  /*8b70*/  @P4 STG.E desc[UR36][R6.64+0x1c4], R83 ;  /* 0x0001c45306004986 */ /* 0x000fe8000c101924 */
[----:B------:R-:W-:Y:S04]  /*8b80*/  @P2 STG.E desc[UR36][R4.64+0x1e0], R9 ;  /* 0x0001e00904002986 */ /* 0x000fe8000c101924 */
[----:B------:R0:W-:Y:S02]  /*8b90*/  @P1 STG.E desc[UR36][R4.64+0x1e4], R85 ;  /* 0x0001e45504001986 */ /* 0x0001e4000c101924 */
[----:B0-----:R-:W-:Y:S01]  /*8ba0*/  @P5 IMAD.MOV.U32 R4, RZ, RZ, R12 ;  /* 0x000000ffff045224 */ /* 0x001fe200078e000c */
[----:B------:R-:W-:-:S05]  /*8bb0*/  @P5 MOV R5, R13 ;  /* 0x0000000d00055202 */ /* 0x000fca0000000f00 */
[----:B------:R0:W-:Y:S04]  /*8bc0*/  @P5 STG.E desc[UR36][R4.64+0x1e0], R11 ;  /* 0x0001e00b04005986 */ /* 0x0001e8000c101924 */
[----:B------:R0:W-:Y:S02]  /*8bd0*/  @P0 STG.E desc[UR36][R12.64+0x1e4], R87 ;  /* 0x0001e4570c000986 */ /* 0x0001e4000c101924 */
.L_x_280:
[----:B------:R-:W-:Y:S05]  /*8be0*/  BSYNC B0 ;  /* 0x0000000000007941 */ /* 0x000fea0003800000 */
.L_x_28:
[----:B------:R-:W-:Y:S01]  /*8bf0*/  ULDC UR4, c[0x0][0xc] ;  /* 0x0000030000047ab9 */ /* 0x000fe20000000800 */
[----:B------:R-:W-:Y:S01]  /*8c00*/  ULDC UR5, c[0x0][0x10] ;  /* 0x0000040000057ab9 */ /* 0x000fe20000000800 */
[----:B0-----:R-:W0:Y:S01]  /*8c10*/  LDC R3, c[0x0][0x14] ;  /* 0x00000500ff037b82 */ /* 0x001e220000000800 */
[----:B------:R-:W-:Y:S01]  /*8c20*/  UIMAD.WIDE.U32 UR4, UR4, UR5, URZ ;  /* 0x00000005040472a5 */ /* 0x000fe2000f8e003f */
[----:B------:R-:W-:Y:S01]  /*8c30*/  PRMT R0, RZ, 0x7610, R0 ;  /* 0x00007610ff007816 */ /* 0x000fe20000000000 */
[----:B------:R-:W-:Y:S01]  /*8c40*/  IMAD.MOV.U32 R153, RZ, RZ, -0x1 ;  /* 0xffffffffff997424 */ /* 0x000fe200078e00ff */
[----:B------:R-:W-:-:S03]  /*8c50*/  MOV R23, 0xffffffff ;  /* 0xffffffff00177802 */ /* 0x000fc60000000f00 */
[----:B0-----:R-:W-:-:S04]  /*8c60*/  IMAD.WIDE.U32 R16, R3, UR4, R16 ;  /* 0x0000000403107c25 */ /* 0x001fc8000f8e0010 */
[----:B------:R-:W-:Y:S01]  /*8c70*/  IMAD R3, R3, UR5, RZ ;  /* 0x0000000503037c24 */ /* 0x000fe2000f8e02ff */
[----:B------:R-:W-:Y:S02]  /*8c80*/  ULDC.64 UR4, c[0x0][0x650] ;  /* 0x0001940000047ab9 */ /* 0x000fe40000000a00 */
[----:B------:R-:W-:Y:S01]  /*8c90*/  ISETP.GE.U32.AND P0, PT, R16, UR4, PT ;  /* 0x0000000410007c0c */ /* 0x000fe2000bf06070 */
[----:B------:R-:W-:-:S05]  /*8ca0*/  IMAD.IADD R17, R17, 0x1, R3 ;  /* 0x0000000111117824 */ /* 0x000fca00078e0203 */
[----:B------:R-:W-:-:S13]  /*8cb0*/  ISETP.GE.U32.AND.EX P0, PT, R17, UR5, PT, P0 ;  /* 0x0000000511007c0c */ /* 0x000fda000bf06100 */
[----:B------:R-:W-:Y:S05]  /*8cc0*/  @P0 BRA `(.L_x_281) ;  /* 0x0000000400640947 */ /* 0x000fea0003800000 */
[----:B------:R-:W0:Y:S01]  /*8cd0*/  S2R R12, SR_CTAID.X ;  /* 0x00000000000c7919 */ /* 0x000e220000002500 */
[----:B--2---:R-:W2:Y:S01]  /*8ce0*/  LDC.64 R10, c[0x0][0x628] ;  /* 0x00018a00ff0a7b82 */ /* 0x004ea20000000a00 */
[----:B------:R-:W-:Y:S01]  /*8cf0*/  ULDC UR4, c[0x0][0x150] ;  /* 0x0000540000047ab9 */ /* 0x000fe20000000800 */
[----:B------:R-:W-:Y:S01]  /*8d00*/  IMAD.MOV.U32 R8, RZ, RZ, R16 ;  /* 0x000000ffff087224 */ /* 0x000fe200078e0010 */
[----:B------:R-:W0:Y:S01]  /*8d10*/  S2R R24, SR_CTAID.Y ;  /* 0x0000000000187919 */ /* 0x000e220000002600 */
[----:B------:R-:W-:-:S04]  /*8d20*/  IMAD.MOV.U32 R9, RZ, RZ, R17 ;  /* 0x000000ffff097224 */ /* 0x000fc800078e0011 */
[----:B------:R-:W1:Y:S08]  /*8d30*/  LDC R21, c[0x0][0x144] ;  /* 0x00005100ff157b82 */ /* 0x000e700000000800 */
[----:B------:R-:W1:Y:S08]  /*8d40*/  LDC R0, c[0x0][0x630] ;  /* 0x00018c00ff007b82 */ /* 0x000e700000000800 */
[----:B------:R-:W1:Y:S01]  /*8d50*/  LDC.64 R14, c[0x0][0x620] ;  /* 0x00018800ff0e7b82 */ /* 0x000e620000000a00 */
[----:B--2---:R-:W-:-:S04]  /*8d60*/  ISETP.NE.U32.AND P0, PT, R10, RZ, PT ;  /* 0x000000ff0a00720c */ /* 0x004fc80003f05070 */
[----:B------:R-:W-:Y:S02]  /*8d70*/  ISETP.NE.AND.EX P0, PT, R11, RZ, PT, P0 ;  /* 0x000000ff0b00720c */ /* 0x000fe40003f05300 */
[----:B0-----:R-:W-:-:S05]  /*8d80*/  I2FP.F32.U32 R3, R12 ;  /* 0x0000000c00037245 */ /* 0x001fca0000201000 */
[----:B------:R-:W-:-:S04]  /*8d90*/  FMUL R3, R3, UR4 ;  /* 0x0000000403037c20 */ /* 0x000fc80008400000 */
[----:B------:R0:W2:Y:S02]  /*8da0*/  F2I.U32.TRUNC.NTZ R20, R3 ;  /* 0x0000000300147305 */ /* 0x0000a4000020f000 */
[----:B------:R-:W-:Y:S05]  /*8db0*/  @!P0 BRA `(.L_x_282) ;  /* 0x0000000000288947 */ /* 0x000fea0003800000 */
[----:B0-----:R-:W0:Y:S02]  /*8dc0*/  LDC R3, c[0x0][0x634] ;  /* 0x00018d00ff037b82 */ /* 0x001e240000000800 */
[----:B0-----:R-:W-:-:S04]  /*8dd0*/  IADD3 R3, P0, R16, R3, RZ ;  /* 0x0000000310037210 */ /* 0x001fc80007f1e0ff */
[----:B------:R-:W-:-:S05]  /*8de0*/  IADD3.X R13, RZ, R17, RZ, P0, !PT ;  /* 0x00000011ff0d7210 */ /* 0x000fca00007fe4ff */
[----:B------:R-:W-:-:S04]  /*8df0*/  IMAD.WIDE.U32 R4, R13, R10, RZ ;  /* 0x0000000a0d047225 */ /* 0x000fc800078e00ff */
[----:B---3--:R-:W-:-:S04]  /*8e00*/  IMAD.WIDE.U32 R6, P0, R3, R11, R4 ;  /* 0x0000000b03067225 */ /* 0x008fc80007800004 */
[----:B------:R-:W-:-:S04]  /*8e10*/  IMAD.WIDE.U32 R4, R3, R10, RZ ;  /* 0x0000000a03047225 */ /* 0x000fc800078e00ff */
[----:B------:R-:W-:Y:S01]  /*8e20*/  IMAD.X R9, RZ, RZ, RZ, P0 ;  /* 0x000000ffff097224 */ /* 0x000fe200000e06ff */
[----:B------:R-:W-:Y:S01]  /*8e30*/  IADD3 RZ, P0, R5, R6, RZ ;  /* 0x0000000605ff7210 */ /* 0x000fe20007f1e0ff */
[----:B------:R-:W-:-:S04]  /*8e40*/  IMAD.MOV.U32 R8, RZ, RZ, R7 ;  /* 0x000000ffff087224 */ /* 0x000fc800078e0007 */
[----:B------:R-:W-:-:S08]  /*8e50*/  IMAD.WIDE.U32.X R8, R13, R11, R8, P0 ;  /* 0x0000000b0d087225 */ /* 0x000fd000000e0408 */
.L_x_282:
[----:B---3--:R-:W3:Y:S01]  /*8e60*/  LDC.64 R28, c[0x0][0x640] ;  /* 0x00019000ff1c7b82 */ /* 0x008ee20000000a00 */
[-CC-:B-1----:R-:W-:Y:S01]  /*8e70*/  SHF.R.U64 R23, R8, R0.reuse, R9.reuse ;  /* 0x0000000008177219 */ /* 0x182fe20000001209 */
[----:B--2---:R-:W-:Y:S01]  /*8e80*/  IMAD.MOV R20, RZ, RZ, -R20 ;  /* 0x000000ffff147224 */ /* 0x004fe200078e0a14 */
[----:B------:R-:W-:Y:S01]  /*8e90*/  SHF.R.U32.HI R0, RZ, R0, R9 ;  /* 0x00000000ff007219 */ /* 0x000fe20000011609 */
[----:B------:R-:W-:Y:S01]  /*8ea0*/  ULDC UR4, c[0x0][0x154] ;  /* 0x0000550000047ab9 */ /* 0x000fe20000000800 */
[----:B0-----:R-:W-:Y:S01]  /*8eb0*/  IADD3 R3, P0, RZ, -R23, RZ ;  /* 0x80000017ff037210 */ /* 0x001fe20007f1e0ff */
[----:B------:R-:W-:Y:S02]  /*8ec0*/  IMAD R21, R21, R20, R12 ;  /* 0x0000001415157224 */ /* 0x000fe400078e020c */
[----:B------:R-:W0:Y:S01]  /*8ed0*/  LDC R6, c[0x0][0x618] ;  /* 0x00018600ff067b82 */ /* 0x000e220000000800 */
[----:B------:R-:W-:Y:S01]  /*8ee0*/  IADD3.X R5, RZ, ~R0, RZ, P0, !PT ;  /* 0x80000000ff057210 */ /* 0x000fe200007fe4ff */
[----:B------:R-:W-:-:S04]  /*8ef0*/  IMAD.MOV.U32 R7, RZ, RZ, 0x1 ;  /* 0x00000001ff077424 */ /* 0x000fc800078e00ff */
[-C--:B------:R-:W-:Y:S02]  /*8f00*/  IMAD R0, R5, R14.reuse, RZ ;  /* 0x0000000e05007224 */ /* 0x080fe400078e02ff */
[----:B------:R-:W1:Y:S01]  /*8f10*/  LDC R8, c[0x0][0x608] ;  /* 0x00018200ff087b82 */ /* 0x000e620000000800 */
[----:B------:R-:W-:-:S04]  /*8f20*/  IMAD.WIDE.U32 R4, R3, R14, R16 ;  /* 0x0000000e03047225 */ /* 0x000fc800078e0010 */
[----:B------:R-:W-:Y:S01]  /*8f30*/  IMAD R3, R3, R15, R0 ;  /* 0x0000000f03037224 */ /* 0x000fe200078e0200 */
[----:B------:R-:W-:Y:S02]  /*8f40*/  I2FP.F32.U32 R0, R24 ;  /* 0x0000001800007245 */ /* 0x000fe40000201000 */
[----:B------:R-:W2:Y:S01]  /*8f50*/  LDC R26, c[0x0][0x658] ;  /* 0x00019600ff1a7b82 */ /* 0x000ea20000000800 */
[----:B------:R-:W-:Y:S01]  /*8f60*/  IMAD.IADD R3, R5, 0x1, R3 ;  /* 0x0000000105037824 */ /* 0x000fe200078e0203 */
[----:B---3--:R-:W-:Y:S01]  /*8f70*/  ISETP.NE.U32.AND P0, PT, R28, RZ, PT ;  /* 0x000000ff1c00720c */ /* 0x008fe20003f05070 */
[----:B------:R-:W-:Y:S01]  /*8f80*/  FMUL R0, R0, UR4 ;  /* 0x0000000400007c20 */ /* 0x000fe20008400000 */
[----:B------:R-:W-:Y:S02]  /*8f90*/  MOV R5, 0xffffffff ;  /* 0xffffffff00057802 */ /* 0x000fe40000000f00 */
[----:B------:R-:W-:Y:S01]  /*8fa0*/  ISETP.NE.AND.EX P0, PT, R29, RZ, PT, P0 ;  /* 0x000000ff1d00720c */ /* 0x000fe20003f05300 */
[----:B------:R3:W2:Y:S01]  /*8fb0*/  F2I.U32.TRUNC.NTZ R13, R0 ;  /* 0x00000000000d7305 */ /* 0x0006a2000020f000 */
[----:B------:R-:W3:Y:S01]  /*8fc0*/  LDC R15, c[0x0][0x148] ;  /* 0x00005200ff0f7b82 */ /* 0x000ee20000000800 */
[----:B0-----:R-:W-:-:S02]  /*8fd0*/  SHF.R.U64 R12, R4, R6, R3 ;  /* 0x00000006040c7219 */ /* 0x001fc40000001203 */
[----:B------:R-:W-:-:S05]  /*8fe0*/  SHF.R.U32.HI R3, RZ, R6, R3 ;  /* 0x00000006ff037219 */ /* 0x000fca0000011603 */
[----:B------:R-:W0:Y:S01]  /*8ff0*/  LDC R20, c[0x0][0x600] ;  /* 0x00018000ff147b82 */ /* 0x000e220000000800 */
[-CC-:B-1----:R-:W-:Y:S02]  /*9000*/  SHF.R.U64 R10, R12, R8.reuse, R3.reuse ;  /* 0x000000080c0a7219 */ /* 0x182fe40000001203 */
[----:B------:R-:W-:-:S05]  /*9010*/  SHF.R.U32.HI R3, RZ, R8, R3 ;  /* 0x00000008ff037219 */ /* 0x000fca0000011603 */
[----:B------:R-:W1:Y:S01]  /*9020*/  LDC R27, c[0x0][0x648] ;  /* 0x00019200ff1b7b82 */ /* 0x000e620000000800 */
[-C--:B--2---:R-:W-:Y:S02]  /*9030*/  SHF.L.U32 R4, R5, R26.reuse, RZ ;  /* 0x0000001a05047219 */ /* 0x084fe400000006ff */
[--C-:B------:R-:W-:Y:S02]  /*9040*/  SHF.R.U64 R14, R10, R26, R3.reuse ;  /* 0x0000001a0a0e7219 */ /* 0x100fe40000001203 */
[----:B------:R-:W-:Y:S02]  /*9050*/  LOP3.LUT R25, RZ, R4, RZ, 0x33, !PT ;  /* 0x00000004ff197212 */ /* 0x000fe400078e33ff */
[-C--:B------:R-:W-:Y:S01]  /*9060*/  SHF.R.U32.HI R5, RZ, R26.reuse, R3 ;  /* 0x0000001aff057219 */ /* 0x080fe20000011603 */
[----:B------:R-:W2:Y:S01]  /*9070*/  LDC R30, c[0x0][0x638] ;  /* 0x00018e00ff1e7b82 */ /* 0x000ea20000000800 */
[----:B------:R-:W-:Y:S01]  /*9080*/  SHF.L.U32 R152, R7, R26, RZ ;  /* 0x0000001a07987219 */ /* 0x000fe200000006ff */
[----:B------:R-:W-:-:S06]  /*9090*/  IMAD.MOV.U32 R4, RZ, RZ, R14 ;  /* 0x000000ffff047224 */ /* 0x000fcc00078e000e */
[----:B------:R-:W0:Y:S01]  /*90a0*/  LDC R31, c[0x0][0x610] ;  /* 0x00018400ff1f7b82 */ /* 0x000e220000000800 */
[----:B------:R-:W-:Y:S05]  /*90b0*/  @!P0 BRA `(.L_x_283) ;  /* 0x0000000000288947 */ /* 0x000fea0003800000 */
[----:B------:R-:W4:Y:S02]  /*90c0*/  LDC R3, c[0x0][0x64c] ;  /* 0x00019300ff037b82 */ /* 0x000f240000000800 */
[----:B----4-:R-:W-:-:S04]  /*90d0*/  IADD3 R3, P0, R14, R3, RZ ;  /* 0x000000030e037210 */ /* 0x010fc80007f1e0ff */
[----:B------:R-:W-:-:S05]  /*90e0*/  IADD3.X R11, RZ, R5, RZ, P0, !PT ;  /* 0x00000005ff0b7210 */ /* 0x000fca00007fe4ff */
[----:B------:R-:W-:-:S04]  /*90f0*/  IMAD.WIDE.U32 R4, R11, R28, RZ ;  /* 0x0000001c0b047225 */ /* 0x000fc800078e00ff */
[----:B------:R-:W-:-:S04]  /*9100*/  IMAD.WIDE.U32 R6, P0, R3, R29, R4 ;  /* 0x0000001d03067225 */ /* 0x000fc80007800004 */
[----:B------:R-:W-:Y:S01]  /*9110*/  IMAD.WIDE.U32 R4, R3, R28, RZ ;  /* 0x0000001c03047225 */ /* 0x000fe200078e00ff */
[----:B------:R-:W-:-:S03]  /*9120*/  MOV R8, R7 ;  /* 0x0000000700087202 */ /* 0x000fc60000000f00 */
[----:B------:R-:W-:Y:S01]  /*9130*/  IMAD.X R9, RZ, RZ, RZ, P0 ;  /* 0x000000ffff097224 */ /* 0x000fe200000e06ff */
[----:B------:R-:W-:-:S05]  /*9140*/  IADD3 RZ, P0, R5, R6, RZ ;  /* 0x0000000605ff7210 */ /* 0x000fca0007f1e0ff */
[----:B------:R-:W-:-:S08]  /*9150*/  IMAD.WIDE.U32.X R4, R11, R29, R8, P0 ;  /* 0x0000001d0b047225 */ /* 0x000fd000000e0408 */
.L_x_283:
[----:B------:R-:W-:Y:S01]  /*9160*/  ISETP.NE.AND P0, PT, R2, 0x1, PT ;  /* 0x000000010200780c */ /* 0x000fe20003f05270 */
[----:B------:R-:W-:Y:S01]  /*9170*/  IMAD.MOV R13, RZ, RZ, -R13 ;  /* 0x000000ffff0d7224 */ /* 0x000fe200078e0a0d */
[----:B-1-3--:R-:W-:Y:S02]  /*9180*/  SHF.R.U64 R0, R4, R27, R5 ;  /* 0x0000001b04007219 */ /* 0x00afe40000001205 */
[----:B------:R-:W-:Y:S02]  /*9190*/  LOP3.LUT R5, R10, R25, RZ, 0xc0, !PT ;  /* 0x000000190a057212 */ /* 0x000fe400078ec0ff */
[----:B0-----:R-:W-:Y:S01]  /*91a0*/  IADD3 R7, R20, -0x1, RZ ;  /* 0xffffffff14077810 */ /* 0x001fe20007ffe0ff */
[----:B------:R-:W-:Y:S01]  /*91b0*/  IMAD.MOV R3, RZ, RZ, -R0 ;  /* 0x000000ffff037224 */ /* 0x000fe200078e0a00 */
[----:B------:R-:W-:Y:S01]  /*91c0*/  MOV R4, 0x1 ;  /* 0x0000000100047802 */ /* 0x000fe20000000f00 */
[----:B------:R-:W-:Y:S01]  /*91d0*/  IMAD R152, R152, R0, R5 ;  /* 0x0000000098987224 */ /* 0x000fe200078e0205 */
[----:B------:R-:W-:Y:S01]  /*91e0*/  LOP3.LUT R5, R12, R7, RZ, 0xc0, !PT ;  /* 0x000000070c057212 */ /* 0x000fe200078ec0ff */
[----:B--2---:R-:W-:-:S02]  /*91f0*/  IMAD R0, R3, R30, R14 ;  /* 0x0000001e03007224 */ /* 0x004fc400078e020e */
[----:B------:R-:W-:Y:S02]  /*9200*/  @P0 IMAD R21, R15, R13, R24 ;  /* 0x0000000d0f150224 */ /* 0x000fe400078e0218 */
[----:B------:R-:W-:Y:S01]  /*9210*/  IMAD R3, R0, R20, R5 ;  /* 0x0000001400037224 */ /* 0x000fe200078e0205 */
[----:B------:R-:W-:Y:S01]  /*9220*/  PRMT R0, R4, 0x7610, R0 ;  /* 0x0000761004007816 */ /* 0x000fe20000000000 */
[----:B------:R-:W-:-:S05]  /*9230*/  IMAD R152, R152, R31, R21 ;  /* 0x0000001f98987224 */ /* 0x000fca00078e0215 */
[----:B------:R-:W-:Y:S02]  /*9240*/  SEL R153, R3, R152, !P0 ;  /* 0x0000009803997207 */ /* 0x000fe40004000000 */
[----:B------:R-:W-:-:S07]  /*9250*/  SEL R152, R152, R3, !P0 ;  /* 0x0000000398987207 */ /* 0x000fce0004000000 */
.L_x_281:
[----:B------:R-:W-:-:S13]  /*9260*/  LOP3.LUT P0, RZ, R0, 0xff, RZ, 0xc0, !PT ;  /* 0x000000ff00ff7812 */ /* 0x000fda000780c0ff */
[----:B------:R-:W-:Y:S05]  /*9270*/  @P0 BRA `(.L_x_284) ;  /* 0xffffff7c003c0947 */ /* 0x000fea000383ffff */
[----:B------:R-:W-:Y:S05]  /*9280*/  EXIT ;  /* 0x000000000000794d */ /* 0x000fea0003800000 */
.L_x_3:
[----:B0-----:R-:W-:Y:S01]  /*9290*/  ULDC.64 UR4, c[0x0][0x650] ;  /* 0x0001940000047ab9 */ /* 0x001fe20000000a00 */
        /* <DEDUP_REMOVED lines=8> */
[----:B------:R-:W-:Y:S01]  /*9320*/  MOV R10, R16 ;  /* 0x00000010000a7202 */ /* 0x000fe20000000f00 */
[----:B------:R-:W-:-:S06]  /*9330*/  IMAD.MOV.U32 R11, RZ, RZ, R17 ;  /* 0x000000ffff0b7224 */ /* 0x000fcc00078e0011 */
        /* <DEDUP_REMOVED lines=15> */
.L_x_286:
[--C-:B------:R-:W-:Y:S01]  /*9430*/  SHF.R.U64 R12, R10, R14, R11.reuse ;  /* 0x0000000e0a0c7219 */ /* 0x100fe2000000120b */
[----:B------:R-:W0:Y:S01]  /*9440*/  LDC R22, c[0x0][0x618] ;  /* 0x00018600ff167b82 */ /* 0x000e220000000800 */
[----:B------:R-:W-:Y:S01]  /*9450*/  I2FP.F32.U32 R6, R4 ;  /* 0x0000000400067245 */ /* 0x000fe20000201000 */
[----:B------:R-:W-:Y:S01]  /*9460*/  ULDC UR4, c[0x0][0x150] ;  /* 0x0000540000047ab9 */ /* 0x000fe20000000800 */
[----:B------:R-:W-:Y:S02]  /*9470*/  SHF.R.U32.HI R5, RZ, R14, R11 ;  /* 0x0000000eff057219 */ /* 0x000fe4000001160b */
[----:B------:R-:W-:Y:S01]  /*9480*/  IADD3 R9, P0, RZ, -R12, RZ ;  /* 0x8000000cff097210 */ /* 0x000fe20007f1e0ff */
[----:B------:R-:W-:Y:S01]  /*9490*/  FMUL R11, R6, UR4 ;  /* 0x00000004060b7c20 */ /* 0x000fe20008400000 */
[----:B------:R-:W-:Y:S01]  /*94a0*/  ULDC UR4, c[0x0][0x154] ;  /* 0x0000550000047ab9 */ /* 0x000fe20000000800 */
[----:B------:R-:W1:Y:S02]  /*94b0*/  LDC.64 R24, c[0x0][0x640] ;  /* 0x00019000ff187b82 */ /* 0x000e640000000a00 */
[----:B------:R-:W-:-:S02]  /*94c0*/  IMAD.X R5, RZ, RZ, ~R5, P0 ;  /* 0x000000ffff057224 */ /* 0x000fc400000e0e05 */
[----:B------:R-:W2:Y:S01]  /*94d0*/  F2I.U32.TRUNC.NTZ R11, R11 ;  /* 0x0000000b000b7305 */ /* 0x000ea2000020f000 */
[----:B------:R-:W-:-:S03]  /*94e0*/  IMAD.WIDE.U32 R6, R9, R20, R16 ;  /* 0x0000001409067225 */ /* 0x000fc600078e0010 */
[----:B------:R-:W3:Y:S01]  /*94f0*/  LDC R13, c[0x0][0x144] ;  /* 0x00005100ff0d7b82 */ /* 0x000ee20000000800 */
[----:B------:R-:W-:-:S04]  /*9500*/  IMAD R8, R5, R20, RZ ;  /* 0x0000001405087224 */ /* 0x000fc800078e02ff */
[----:B------:R-:W-:Y:S01]  /*9510*/  IMAD R5, R9, R21, R8 ;  /* 0x0000001509057224 */ /* 0x000fe200078e0208 */
[----:B------:R-:W-:Y:S02]  /*9520*/  MOV R8, 0xffffffff ;  /* 0xffffffff00087802 */ /* 0x000fe40000000f00 */
[----:B------:R-:W4:Y:S02]  /*9530*/  LDC R14, c[0x0][0x608] ;  /* 0x00018200ff0e7b82 */ /* 0x000f240000000800 */
[----:B------:R-:W-:Y:S02]  /*9540*/  IADD3 R5, R7, R5, RZ ;  /* 0x0000000507057210 */ /* 0x000fe40007ffe0ff */
[----:B------:R-:W-:Y:S02]  /*9550*/  I2FP.F32.U32 R7, R3 ;  /* 0x0000000300077245 */ /* 0x000fe40000201000 */
[-C--:B0-----:R-:W-:Y:S01]  /*9560*/  SHF.R.U64 R10, R6, R22.reuse, R5 ;  /* 0x00000016060a7219 */ /* 0x081fe20000001205 */
[----:B--2---:R-:W-:Y:S01]  /*9570*/  IMAD.MOV R6, RZ, RZ, -R11 ;  /* 0x000000ffff067224 */ /* 0x004fe200078e0a0b */
[----:B------:R-:W0:Y:S01]  /*9580*/  LDC R9, c[0x0][0x658] ;  /* 0x00019600ff097b82 */ /* 0x000e220000000800 */
[----:B-1----:R-:W-:Y:S01]  /*9590*/  ISETP.NE.U32.AND P0, PT, R24, RZ, PT ;  /* 0x000000ff1800720c */ /* 0x002fe20003f05070 */
[----:B------:R-:W-:Y:S01]  /*95a0*/  FMUL R7, R7, UR4 ;  /* 0x0000000407077c20 */ /* 0x000fe20008400000 */
[----:B------:R-:W-:-:S02]  /*95b0*/  SHF.R.U32.HI R5, RZ, R22, R5 ;  /* 0x00000016ff057219 */ /* 0x000fc40000011605 */
[----:B------:R-:W-:-:S03]  /*95c0*/  ISETP.NE.AND.EX P0, PT, R25, RZ, PT, P0 ;  /* 0x000000ff1900720c */ /* 0x000fc60003f05300 */
[----:B------:R-:W1:Y:S01]  /*95d0*/  LDC R20, c[0x0][0x148] ;  /* 0x00005200ff147b82 */ /* 0x000e620000000800 */
[----:B---3--:R-:W-:Y:S02]  /*95e0*/  IMAD R23, R13, R6, R4 ;  /* 0x000000060d177224 */ /* 0x008fe400078e0204 */
[----:B------:R-:W-:-:S05]  /*95f0*/  IMAD.MOV.U32 R6, RZ, RZ, 0x1 ;  /* 0x00000001ff067424 */ /* 0x000fca00078e00ff */
[----:B------:R-:W2:Y:S01]  /*9600*/  LDC R21, c[0x0][0x600] ;  /* 0x00018000ff157b82 */ /* 0x000ea20000000800 */
[-CC-:B----4-:R-:W-:Y:S02]  /*9610*/  SHF.R.U64 R13, R10, R14.reuse, R5.reuse ;  /* 0x0000000e0a0d7219 */ /* 0x190fe40000001205 */
[----:B------:R-:W-:Y:S02]  /*9620*/  SHF.R.U32.HI R4, RZ, R14, R5 ;  /* 0x0000000eff047219 */ /* 0x000fe40000011605 */
[----:B------:R3:W4:Y:S03]  /*9630*/  F2I.U32.TRUNC.NTZ R14, R7 ;  /* 0x00000007000e7305 */ /* 0x000726000020f000 */
[----:B------:R-:W1:Y:S01]  /*9640*/  LDC R26, c[0x0][0x648] ;  /* 0x00019200ff1a7b82 */ /* 0x000e620000000800 */
[-C--:B0-----:R-:W-:Y:S02]  /*9650*/  SHF.L.U32 R8, R8, R9.reuse, RZ ;  /* 0x0000000908087219 */ /* 0x081fe400000006ff */
[----:B------:R-:W-:-:S02]  /*9660*/  SHF.R.U64 R15, R13, R9, R4 ;  /* 0x000000090d0f7219 */ /* 0x000fc40000001204 */
[-C--:B------:R-:W-:Y:S02]  /*9670*/  SHF.R.U32.HI R5, RZ, R9.reuse, R4 ;  /* 0x00000009ff057219 */ /* 0x080fe40000011604 */
[----:B------:R-:W-:Y:S01]  /*9680*/  SHF.L.U32 R22, R6, R9, RZ ;  /* 0x0000000906167219 */ /* 0x000fe200000006ff */
[----:B------:R-:W0:Y:S01]  /*9690*/  LDC R27, c[0x0][0x638] ;  /* 0x00018e00ff1b7b82 */ /* 0x000e220000000800 */
[----:B------:R-:W-:Y:S02]  /*96a0*/  LOP3.LUT R28, RZ, R8, RZ, 0x33, !PT ;  /* 0x00000008ff1c7212 */ /* 0x000fe400078e33ff */
[----:B------:R-:W-:-:S05]  /*96b0*/  MOV R4, R15 ;  /* 0x0000000f00047202 */ /* 0x000fca0000000f00 */
[----:B------:R-:W0:Y:S01]  /*96c0*/  LDC R29, c[0x0][0x610] ;  /* 0x00018400ff1d7b82 */ /* 0x000e220000000800 */
[----:B---34-:R-:W-:Y:S05]  /*96d0*/  @!P0 BRA `(.L_x_287) ;  /* 0x0000000000288947 */ /* 0x018fea0003800000 */
[----:B------:R-:W3:Y:S02]  /*96e0*/  LDC R4, c[0x0][0x64c] ;  /* 0x00019300ff047b82 */ /* 0x000ee40000000800 */
[----:B---3--:R-:W-:-:S05]  /*96f0*/  IADD3 R9, P0, R15, R4, RZ ;  /* 0x000000040f097210 */ /* 0x008fca0007f1e0ff */
[----:B------:R-:W-:-:S04]  /*9700*/  IMAD.X R11, RZ, RZ, R5, P0 ;  /* 0x000000ffff0b7224 */ /* 0x000fc800000e0605 */
[----:B------:R-:W-:-:S04]  /*9710*/  IMAD.WIDE.U32 R4, R11, R24, RZ ;  /* 0x000000180b047225 */ /* 0x000fc800078e00ff */
[----:B------:R-:W-:-:S04]  /*9720*/  IMAD.WIDE.U32 R6, P0, R9, R25, R4 ;  /* 0x0000001909067225 */ /* 0x000fc80007800004 */
[----:B------:R-:W-:Y:S01]  /*9730*/  IMAD.WIDE.U32 R4, R9, R24, RZ ;  /* 0x0000001809047225 */ /* 0x000fe200078e00ff */
[----:B------:R-:W-:-:S03]  /*9740*/  IADD3.X R9, RZ, RZ, RZ, P0, !PT ;  /* 0x000000ffff097210 */ /* 0x000fc600007fe4ff */
[----:B------:R-:W-:Y:S01]  /*9750*/  IMAD.MOV.U32 R8, RZ, RZ, R7 ;  /* 0x000000ffff087224 */ /* 0x000fe200078e0007 */
[----:B------:R-:W-:-:S05]  /*9760*/  IADD3 RZ, P0, R5, R6, RZ ;  /* 0x0000000605ff7210 */ /* 0x000fca0007f1e0ff */
[----:B------:R-:W-:-:S08]  /*9770*/  IMAD.WIDE.U32.X R4, R11, R25, R8, P0 ;  /* 0x000000190b047225 */ /* 0x000fd000000e0408 */
.L_x_287:
[----:B------:R-:W-:Y:S01]  /*9780*/  ISETP.NE.AND P0, PT, R2, 0x1, PT ;  /* 0x000000010200780c */ /* 0x000fe20003f05270 */
[----:B--2---:R-:W-:Y:S01]  /*9790*/  VIADD R7, R21, 0xffffffff ;  /* 0xffffffff15077836 */ /* 0x004fe20000000000 */
[----:B-1----:R-:W-:Y:S02]  /*97a0*/  SHF.R.U64 R5, R4, R26, R5 ;  /* 0x0000001a04057219 */ /* 0x002fe40000001205 */
[----:B------:R-:W-:Y:S02]  /*97b0*/  IADD3 R14, -R14, RZ, RZ ;  /* 0x000000ff0e0e7210 */ /* 0x000fe40007ffe1ff */
[----:B------:R-:W-:Y:S02]  /*97c0*/  LOP3.LUT R4, R13, R28, RZ, 0xc0, !PT ;  /* 0x0000001c0d047212 */ /* 0x000fe400078ec0ff */
[----:B------:R-:W-:Y:S02]  /*97d0*/  IADD3 R6, -R5, RZ, RZ ;  /* 0x000000ff05067210 */ /* 0x000fe40007ffe1ff */
[----:B------:R-:W-:Y:S01]  /*97e0*/  LOP3.LUT R10, R10, R7, RZ, 0xc0, !PT ;  /* 0x000000070a0a7212 */ /* 0x000fe200078ec0ff */
[----:B------:R-:W-:Y:S01]  /*97f0*/  IMAD R4, R22, R5, R4 ;  /* 0x0000000516047224 */ /* 0x000fe200078e0204 */
[----:B------:R-:W-:Y:S01]  /*9800*/  MOV R8, R12 ;  /* 0x0000000c00087202 */ /* 0x000fe20000000f00 */
[----:B------:R-:W-:-:S02]  /*9810*/  @P0 IMAD R23, R20, R14, R3 ;  /* 0x0000000e14170224 */ /* 0x000fc400078e0203 */
[----:B0-----:R-:W-:Y:S02]  /*9820*/  IMAD R3, R6, R27, R15 ;  /* 0x0000001b06037224 */ /* 0x001fe400078e020f */
[----:B------:R-:W-:Y:S02]  /*9830*/  IMAD R7, R4, R29, R23 ;  /* 0x0000001d04077224 */ /* 0x000fe400078e0217 */
[----:B------:R-:W-:Y:S02]  /*9840*/  IMAD R4, R3, R21, R10 ;  /* 0x0000001503047224 */ /* 0x000fe400078e020a */
[----:B------:R-:W-:-:S03]  /*9850*/  IMAD.MOV.U32 R6, RZ, RZ, 0x1 ;  /* 0x00000001ff067424 */ /* 0x000fc600078e00ff */
[----:B------:R-:W-:Y:S02]  /*9860*/  SEL R9, R4, R7, !P0 ;  /* 0x0000000704097207 */ /* 0x000fe40004000000 */
[----:B------:R-:W-:-:S07]  /*9870*/  SEL R7, R7, R4, !P0 ;  /* 0x0000000407077207 */ /* 0x000fce0004000000 */
.L_x_285:
[----:B------:R-:W-:-:S08]  /*9880*/  NOP ;  /* 0x0000000000007918 */ /* 0x000fd00000000000 */
[----:B------:R-:W0:-:S00]  /*9890*/  USETMAXREG.DEALLOC.CTAPOOL 0x28 ;  /* 0x00000028000079c8 */ /* 0x000e0000080e0500 */
[----:B0-----:R-:W-:-:S13]  /*98a0*/  ISETP.NE.AND P0, PT, R0, RZ, PT ;  /* 0x000000ff0000720c */ /* 0x001fda0003f05270 */
[----:B------:R-:W-:Y:S05]  /*98b0*/  @P0 EXIT ;  /* 0x000000000000094d */ /* 0x000fea0003800000 */
[----:B------:R-:W-:Y:S01]  /*98c0*/  LOP3.LUT P0, RZ, R6, 0xff, RZ, 0xc0, !PT ;  /* 0x000000ff06ff7812 */ /* 0x000fe2000780c0ff */
[----:B------:R-:W-:Y:S01]  /*98d0*/  IMAD.MOV.U32 R0, RZ, RZ, 0x1 ;  /* 0x00000001ff007424 */ /* 0x000fe200078e00ff */
[----:B------:R-:W-:-:S11]  /*98e0*/  MOV R12, RZ ;  /* 0x000000ff000c7202 */ /* 0x000fd60000000f00 */
[----:B------:R-:W-:Y:S05]  /*98f0*/  @!P0 BRA `(.L_x_288) ;  /* 0x0000000c00608947 */ /* 0x000fea0003800000 */
[----:B------:R-:W0:Y:S01]  /*9900*/  LDC R0, c[0x0][0x28c] ;  /* 0x0000a300ff007b82 */ /* 0x000e220000000800 */
[----:B------:R-:W-:Y:S01]  /*9910*/  ULDC UR5, c[0x0][0x658] ;  /* 0x0001960000057ab9 */ /* 0x000fe20000000800 */
[----:B------:R-:W-:Y:S01]  /*9920*/  UMOV UR7, 0xffffffff ;  /* 0xffffffff00077882 */ /* 0x000fe20000000000 */
[----:B------:R-:W-:Y:S01]  /*9930*/  ULDC UR6, c[0x0][0xc] ;  /* 0x0000030000067ab9 */ /* 0x000fe20000000800 */
[----:B------:R-:W-:Y:S01]  /*9940*/  USHF.L.U32 UR9, UR7, UR5, URZ ;  /* 0x0000000507097299 */ /* 0x000fe2000800063f */
[C---:B------:R-:W-:Y:S01]  /*9950*/  LOP3.LUT P2, RZ, R18.reuse, 0x7f, RZ, 0xc0, !PT ;  /* 0x0000007f12ff7812 */ /* 0x040fe2000784c0ff */
[----:B------:R-:W-:Y:S01]  /*9960*/  UMOV UR8, 0x1 ;  /* 0x0000000100087882 */ /* 0x000fe20000000000 */
[----:B------:R-:W-:Y:S01]  /*9970*/  ULDC UR7, c[0x0][0x10] ;  /* 0x0000040000077ab9 */ /* 0x000fe20000000800 */
[----:B------:R-:W-:Y:S01]  /*9980*/  LOP3.LUT P0, RZ, R18, 0x1f, RZ, 0xc0, !PT ;  /* 0x0000001f12ff7812 */ /* 0x000fe2000780c0ff */
[----:B------:R-:W-:Y:S01]  /*9990*/  UIMAD.WIDE.U32 UR6, UR6, UR7, URZ ;  /* 0x00000007060672a5 */ /* 0x000fe2000f8e003f */
[----:B------:R-:W-:Y:S01]  /*99a0*/  BSSY B0, `(.L_x_288) ;  /* 0x00000cd000007945 */ /* 0x000fe20003800000 */
[----:B------:R-:W-:Y:S01]  /*99b0*/  USHF.L.U32 UR5, UR8, UR5, URZ ;  /* 0x0000000508057299 */ /* 0x000fe2000800063f */
[----:B------:R-:W-:Y:S01]  /*99c0*/  MOV R13, 0x1 ;  /* 0x00000001000d7802 */ /* 0x000fe20000000f00 */
[----:B------:R-:W-:Y:S01]  /*99d0*/  ULDC UR4, c[0x0][0x600] ;  /* 0x0001800000047ab9 */ /* 0x000fe20000000800 */
[----:B------:R-:W-:Y:S01]  /*99e0*/  ULDC UR8, c[0x0][0x14] ;  /* 0x0000050000087ab9 */ /* 0x000fe20000000800 */
[----:B------:R-:W-:Y:S01]  /*99f0*/  LOP3.LUT R11, R19, 0x2, RZ, 0xfc, !PT ;  /* 0x00000002130b7812 */ /* 0x000fe200078efcff */
[----:B------:R-:W-:Y:S01]  /*9a00*/  UIMAD.WIDE.U32 UR30, UR6, UR8, URZ ;  /* 0x00000008061e72a5 */ /* 0x000fe2000f8e003f */
[----:B------:R-:W-:Y:S01]  /*9a10*/  PLOP3.LUT P0, PT, P0, P2, PT, 0x8a, 0x0 ;  /* 0x000000000000781c */ /* 0x000fe20000705172 */
[----:B------:R-:W-:Y:S01]  /*9a20*/  UIMAD UR7, UR7, UR8, URZ ;  /* 0x00000008070772a4 */ /* 0x000fe2000f8e023f */
[----:B------:R-:W-:Y:S01]  /*9a30*/  MOV R12, RZ ;  /* 0x000000ff000c7202 */ /* 0x000fe20000000f00 */
[----:B------:R-:W-:-:S02]  /*9a40*/  UIADD3 UR4, UR4, -0x1, URZ ;  /* 0xffffffff04047890 */ /* 0x000fc4000fffe03f */
[----:B------:R-:W-:Y:S01]  /*9a50*/  ULOP3.LUT UR6, URZ, UR9, URZ, 0x33, !UPT ;  /* 0x000000093f067292 */ /* 0x000fe2000f8e333f */
[----:B0-----:R-:W-:Y:S01]  /*9a60*/  VIADD R0, R0, 0x3f ;  /* 0x0000003f00007836 */ /* 0x001fe20000000000 */
[----:B------:R-:W-:Y:S01]  /*9a70*/  UIADD3 UR7, UR31, UR7, URZ ;  /* 0x000000071f077290 */ /* 0x000fe2000fffe03f */
[----:B------:R-:W-:-:S03]  /*9a80*/  ULDC.64 UR38, c[0x0][0x198] ;  /* 0x0000660000267ab9 */ /* 0x000fc60000000a00 */
[----:B------:R-:W-:-:S04]  /*9a90*/  SHF.R.S32.HI R3, RZ, 0x1f, R0 ;  /* 0x0000001fff037819 */ /* 0x000fc80000011400 */
[----:B------:R-:W-:Y:S01]  /*9aa0*/  LEA.HI R3, R3, R0, RZ, 0x6 ;  /* 0x0000000003037211 */ /* 0x000fe200078f30ff */
[----:B------:R-:W-:-:S03]  /*9ab0*/  IMAD.MOV.U32 R0, RZ, RZ, 0x1 ;  /* 0x00000001ff007424 */ /* 0x000fc600078e00ff */
[----:B------:R-:W-:-:S05]  /*9ac0*/  SHF.R.S32.HI R3, RZ, 0x6, R3 ;  /* 0x00000006ff037819 */ /* 0x000fca0000011403 */
[----:B------:R-:W-:-:S07]  /*9ad0*/  VIADD R10, R3, 0x1 ;  /* 0x00000001030a7836 */ /* 0x000fce0000000000 */
.L_x_300:
[----:B------:R-:W-:-:S03]  /*9ae0*/  UMOV UR8, 0xffffffff ;  /* 0xffffffff00087882 */ /* 0x000fc60000000000 */
[----:B------:R-:W-:Y:S05]  /*9af0*/  BRA.DIV UR8, `(.L_x_289) ;  /* 0x0000001208147947 */ /* 0x000fea000b800000 */
[----:B------:R-:W-:-:S13]  /*9b00*/  ELECT P6, URZ, PT ;  /* 0x00000000003f782f */ /* 0x000fda00038c0000 */
.L_x_313:
[----:B------:R-:W0:Y:S01]  /*9b10*/  LDC R4, c[0x0][0x28c] ;  /* 0x0000a300ff047b82 */ /* 0x000e220000000800 */
[----:B------:R-:W-:Y:S01]  /*9b20*/  BSSY B1, `(.L_x_290) ;  /* 0x0000043000017945 */ /* 0x000fe20003800000 */
[----:B0-----:R-:W-:-:S13]  /*9b30*/  ISETP.LT.OR P6, PT, R4, 0x1, !P6 ;  /* 0x000000010400780c */ /* 0x001fda00077c1670 */
[----:B------:R-:W-:Y:S05]  /*9b40*/  @P6 BRA `(.L_x_291) ;  /* 0x0000000400006947 */ /* 0x000fea0003800000 */
[----:B------:R-:W-:Y:S01]  /*9b50*/  SHF.L.U32 R15, R7, 0x8, RZ ;  /* 0x00000008070f7819 */ /* 0x000fe200000006ff */
[----:B------:R-:W-:Y:S01]  /*9b60*/  IMAD.SHL.U32 R18, R9, 0x80, RZ ;  /* 0x0000008009127824 */ /* 0x000fe200078e00ff */
[----:B------:R-:W-:Y:S01]  /*9b70*/  MOV R20, RZ ;  /* 0x000000ff00147202 */ /* 0x000fe20000000f00 */
[----:B------:R-:W-:Y:S01]  /*9b80*/  IMAD.MOV.U32 R4, RZ, RZ, R10 ;  /* 0x000000ffff047224 */ /* 0x000fe200078e000a */
[----:B------:R-:W-:Y:S01]  /*9b90*/  MOV R5, R0 ;  /* 0x0000000000057202 */ /* 0x000fe20000000f00 */
[----:B------:R-:W-:-:S07]  /*9ba0*/  IMAD.MOV.U32 R6, RZ, RZ, R12 ;  /* 0x000000ffff067224 */ /* 0x000fce00078e000c */
.L_x_295:
[----:B------:R-:W0:Y:S01]  /*9bb0*/  S2R R14, SR_CgaCtaId ;  /* 0x00000000000e7919 */ /* 0x000e220000008800 */
[----:B------:R-:W-:Y:S01]  /*9bc0*/  MOV R7, 0x400 ;  /* 0x0000040000077802 */ /* 0x000fe20000000f00 */
[----:B------:R-:W1:Y:S03]  /*9bd0*/  @!P2 LDC R9, c[0x0][0x500] ;  /* 0x00014000ff09ab82 */ /* 0x000e660000000800 */
[----:B0-----:R-:W-:Y:S02]  /*9be0*/  LEA R21, R14, R7, 0x18 ;  /* 0x000000070e157211 */ /* 0x001fe400078ec0ff */
[----:B------:R-:W-:Y:S02]  /*9bf0*/  SHF.L.U32 R7, R5, 0x1f, RZ ;  /* 0x0000001f05077819 */ /* 0x000fe400000006ff */
[----:B------:R-:W-:-:S04]  /*9c00*/  LEA R14, R6, R21, 0x3 ;  /* 0x00000015060e7211 */ /* 0x000fc800078e18ff */
[----:B------:R-:W0:Y:S02]  /*9c10*/  SYNCS.PHASECHK.TRANS64.TRYWAIT P1, [R14+URZ+0x30], R7 ;  /* 0x000030070e0075a7 */ /* 0x000e24000802017f */
[----:B01----:R-:W-:Y:S05]  /*9c20*/  @!P1 BRA `(.L_x_292) ;  /* 0x0000000c00e89947 */ /* 0x003fea0003800000 */
.L_x_314:
[----:B0-----:R-:W-:Y:S01]  /*9c30*/  PRMT R7, R11, 0x9910, RZ ;  /* 0x000099100b077816 */ /* 0x001fe200000000ff */
[----:B------:R0:W-:Y:S03]  /*9c40*/  @!P2 SYNCS.ARRIVE.TRANS64 RZ, [R14+URZ], R9 ;  /* 0x000000090effa9a7 */ /* 0x0001e6000800003f */
[----:B------:R-:W-:-:S13]  /*9c50*/  ISETP.NE.AND P1, PT, R7, 0x2, PT ;  /* 0x000000020700780c */ /* 0x000fda0003f25270 */
[----:B0-----:R-:W-:Y:S05]  /*9c60*/  @P1 BRA `(.L_x_293) ;  /* 0x0000000000041947 */ /* 0x001fea0003800000 */
[----:B------:R-:W-:Y:S01]  /*9c70*/  BPT.TRAP 0x1 ;  /* 0x000000040000795c */ /* 0x000fe20000300000 */
.L_x_293:
[----:B------:R-:W-:Y:S05]  /*9c80*/  @P0 BRA `(.L_x_294) ;  /* 0x0000000000040947 */ /* 0x000fea0003800000 */
[----:B------:R-:W-:Y:S01]  /*9c90*/  BPT.TRAP 0x1 ;  /* 0x000000040000795c */ /* 0x000fe20000300000 */
.L_x_294:
[C---:B------:R-:W-:Y:S01]  /*9ca0*/  IMAD R7, R6.reuse, 0x10000, R21 ;  /* 0x0001000006077824 */ /* 0x040fe200078e0215 */
[----:B------:R-:W-:Y:S01]  /*9cb0*/  LEA R21, R6, R21, 0xf ;  /* 0x0000001506157211 */ /* 0x000fe200078e78ff */
[----:B------:R-:W-:Y:S01]  /*9cc0*/  UIADD3 UR14, UP0, UR38, 0xf0, URZ ;  /* 0x000000f0260e7890 */ /* 0x000fe2000ff1e03f */
[----:B------:R-:W-:Y:S01]  /*9cd0*/  R2UR UR34, R20 ;  /* 0x00000000142272ca */ /* 0x000fe200000e0000 */
[----:B------:R-:W-:Y:S01]  /*9ce0*/  UIADD3 UR40, UP1, UR38, 0x1f0, URZ ;  /* 0x000001f026287890 */ /* 0x000fe2000ff3e03f */
[----:B------:R-:W-:Y:S01]  /*9cf0*/  R2UR UR24, R7 ;  /* 0x00000000071872ca */ /* 0x000fe200000e0000 */
[----:B------:R-:W-:Y:S01]  /*9d00*/  UIADD3.X UR15, URZ, UR39, URZ, UP0, !UPT ;  /* 0x000000273f0f7290 */ /* 0x000fe200087fe43f */
[----:B------:R-:W-:Y:S01]  /*9d10*/  R2UR UR8, R21 ;  /* 0x00000000150872ca */ /* 0x000fe200000e0000 */
[----:B------:R-:W-:Y:S01]  /*9d20*/  UIADD3.X UR41, URZ, UR39, URZ, UP1, !UPT ;  /* 0x000000273f297290 */ /* 0x000fe20008ffe43f */
[----:B------:R-:W-:Y:S01]  /*9d30*/  R2UR UR33, R14 ;  /* 0x000000000e2172ca */ /* 0x000fe200000e0000 */
[----:B------:R-:W-:Y:S01]  /*9d40*/  VIADD R6, R6, 0x1 ;  /* 0x0000000106067836 */ /* 0x000fe20000000000 */
[----:B------:R-:W-:Y:S01]  /*9d50*/  R2UR UR36, R8 ;  /* 0x00000000082472ca */ /* 0x000fe200000e0000 */
[----:B------:R-:W-:Y:S01]  /*9d60*/  UMOV UR22, 0x0 ;  /* 0x0000000000167882 */ /* 0x000fe20000000000 */
[----:B------:R-:W-:Y:S01]  /*9d70*/  R2UR UR35, R15 ;  /* 0x000000000f2372ca */ /* 0x000fe200000e0000 */
[----:B------:R-:W-:Y:S01]  /*9d80*/  UMOV UR23, 0x10000000 ;  /* 0x1000000000177882 */ /* 0x000fe20000000000 */
[----:B------:R-:W-:Y:S01]  /*9d90*/  IADD3 R4, R4, -0x1, RZ ;  /* 0xffffffff04047810 */ /* 0x000fe20007ffe0ff */
[----:B------:R-:W-:Y:S01]  /*9da0*/  UIADD3 UR26, UR34, 0x20, URZ ;  /* 0x00000020221a7890 */ /* 0x000fe2000fffe03f */
[----:B------:R-:W-:Y:S01]  /*9db0*/  R2UR UR19, R18 ;  /* 0x00000000121372ca */ /* 0x000fe200000e0000 */
[----:B------:R-:W-:Y:S01]  /*9dc0*/  UIADD3 UR32, UR24, 0x180, URZ ;  /* 0x0000018018207890 */ /* 0x000fe2000fffe03f */
[----:B------:R-:W-:Y:S01]  /*9dd0*/  ISETP.GT.AND P3, PT, R4, 0x1, PT ;  /* 0x000000010400780c */ /* 0x000fe20003f64270 */
[----:B------:R-:W-:Y:S01]  /*9de0*/  UIADD3 UR24, UR24, 0x8180, URZ ;  /* 0x0000818018187890 */ /* 0x000fe2000fffe03f */
[----:B------:R-:W-:Y:S01]  /*9df0*/  ISETP.NE.AND P1, PT, R6, 0x6, PT ;  /* 0x000000060600780c */ /* 0x000fe20003f25270 */
[----:B------:R-:W-:Y:S01]  /*9e00*/  UIADD3 UR16, UR8, 0x60180, URZ ;  /* 0x0006018008107890 */ /* 0x000fe2000fffe03f */
[----:B------:R-:W-:Y:S01]  /*9e10*/  VIADD R20, R20, 0x40 ;  /* 0x0000004014147836 */ /* 0x000fe20000000000 */
[----:B------:R-:W-:Y:S01]  /*9e20*/  UIADD3 UR8, UR8, 0x64180, URZ ;  /* 0x0006418008087890 */ /* 0x000fe2000fffe03f */
[----:B------:R-:W-:Y:S01]  /*9e30*/  SEL R14, RZ, 0x1, P1 ;  /* 0x00000001ff0e7807 */ /* 0x000fe20000800000 */
[----:B------:R-:W-:Y:S01]  /*9e40*/  UMOV UR25, UR33 ;  /* 0x0000002100197c82 */ /* 0x000fe20008000000 */
[----:B------:R-:W-:Y:S01]  /*9e50*/  UMOV UR28, UR36 ;  /* 0x00000024001c7c82 */ /* 0x000fe20008000000 */
[----:B------:R-:W-:Y:S01]  /*9e60*/  UMOV UR27, UR35 ;  /* 0x00000023001b7c82 */ /* 0x000fe20008000000 */
[----:B------:R-:W-:Y:S01]  /*9e70*/  UMOV UR17, UR33 ;  /* 0x0000002100117c82 */ /* 0x000fe20008000000 */
[----:B------:R-:W-:Y:S01]  /*9e80*/  UMOV UR18, UR34 ;  /* 0x0000002200127c82 */ /* 0x000fe20008000000 */
[----:B------:R-:W-:Y:S01]  /*9e90*/  UMOV UR20, UR36 ;  /* 0x0000002400147c82 */ /* 0x000fe20008000000 */
[----:B------:R0:W-:Y:S01]  /*9ea0*/  UTMALDG.3D [UR32], [UR14], desc[UR22] ;  /* 0x000016200e0075b4 */ /* 0x0001e20008011000 */
[----:B------:R-:W-:Y:S01]  /*9eb0*/  UMOV UR9, UR33 ;  /* 0x0000002100097c82 */ /* 0x000fe20008000000 */
[----:B------:R-:W-:Y:S01]  /*9ec0*/  UMOV UR11, UR19 ;  /* 0x00000013000b7c82 */ /* 0x000fe20008000000 */
[----:B------:R-:W-:Y:S01]  /*9ed0*/  UMOV UR12, UR36 ;  /* 0x00000024000c7c82 */ /* 0x000fe20008000000 */
[----:B------:R-:W-:Y:S01]  /*9ee0*/  UMOV UR10, UR26 ;  /* 0x0000001a000a7c82 */ /* 0x000fe20008000000 */
[----:B------:R-:W-:-:S02]  /*9ef0*/  LOP3.LUT R5, R5, R14, RZ, 0x3c, !PT ;  /* 0x0000000e05057212 */ /* 0x000fc400078e3cff */
[----:B------:R-:W-:Y:S01]  /*9f00*/  SEL R6, R6, RZ, P1 ;  /* 0x000000ff06067207 */ /* 0x000fe20000800000 */
[----:B------:R0:W-:Y:S01]  /*9f10*/  UTMALDG.3D [UR24], [UR14], desc[UR22] ;  /* 0x000016180e0075b4 */ /* 0x0001e20008011000 */
[----:B------:R0:W-:Y:S01]  /*9f20*/  UTMALDG.3D [UR16], [UR40], desc[UR22] ;  /* 0x00001610280075b4 */ /* 0x0001e20008011000 */
[----:B------:R0:W-:Y:S02]  /*9f30*/  UTMALDG.3D [UR8], [UR40], desc[UR22] ;  /* 0x00001608280075b4 */ /* 0x0001e40008011000 */
[----:B0-----:R-:W-:Y:S05]  /*9f40*/  @P3 BRA `(.L_x_295) ;  /* 0xfffffffc00183947 */ /* 0x001fea000383ffff */
.L_x_291:
[----:B------:R-:W-:Y:S05]  /*9f50*/  BSYNC B1 ;  /* 0x0000000000017941 */ /* 0x000fea0003800000 */
.L_x_290:
[----:B------:R-:W-:Y:S01]  /*9f60*/  LOP3.LUT P3, RZ, R13, 0xff, RZ, 0xc0, !PT ;  /* 0x000000ff0dff7812 */ /* 0x000fe2000786c0ff */
[----:B------:R-:W-:Y:S01]  /*9f70*/  ULDC.64 UR8, c[0x0][0x650] ;  /* 0x0001940000087ab9 */ /* 0x000fe20000000a00 */
[----:B------:R-:W-:Y:S01]  /*9f80*/  IADD3 R12, R3, R12, RZ ;  /* 0x0000000c030c7210 */ /* 0x000fe20007ffe0ff */
[----:B------:R-:W-:Y:S01]  /*9f90*/  BSSY B1, `(.L_x_296) ;  /* 0x000006b000017945 */ /* 0x000fe20003800000 */
[----:B------:R-:W-:Y:S01]  /*9fa0*/  IADD3 R16, P4, R16, UR30, RZ ;  /* 0x0000001e10107c10 */ /* 0x000fe2000ff9e0ff */
[----:B------:R-:W-:Y:S01]  /*9fb0*/  IMAD.MOV.U32 R8, RZ, RZ, -0x1 ;  /* 0xffffffffff087424 */ /* 0x000fe200078e00ff */
[----:B------:R-:W-:Y:S02]  /*9fc0*/  ISETP.GT.U32.AND P1, PT, R12, 0x5, PT ;  /* 0x000000050c00780c */ /* 0x000fe40003f24070 */
[----:B------:R-:W-:Y:S02]  /*9fd0*/  IADD3.X R17, R17, UR7, RZ, P4, !PT ;  /* 0x0000000711117c10 */ /* 0x000fe4000a7fe4ff */
[----:B------:R-:W-:-:S02]  /*9fe0*/  ISETP.LT.U32.AND P1, PT, R3, 0x6, P1 ;  /* 0x000000060300780c */ /* 0x000fc40000f21070 */
[----:B------:R-:W-:Y:S01]  /*9ff0*/  MOV R9, 0xffffffff ;  /* 0xffffffff00097802 */ /* 0x000fe20000000f00 */
[----:B------:R-:W0:Y:S01]  /*a000*/  @P3 S2R R5, SR_CgaCtaId ;  /* 0x0000000000053919 */ /* 0x000e220000008800 */
[----:B------:R-:W-:Y:S02]  /*a010*/  @P3 MOV R4, 0x400 ;  /* 0x0000040000043802 */ /* 0x000fe40000000f00 */
[----:B------:R-:W-:Y:S02]  /*a020*/  PRMT R13, RZ, 0x7610, R13 ;  /* 0x00007610ff0d7816 */ /* 0x000fe4000000000d */
[----:B0-----:R-:W-:Y:S01]  /*a030*/  @P3 LEA R6, R5, R4, 0x18 ;  /* 0x0000000405063211 */ /* 0x001fe200078ec0ff */
[----:B------:R-:W-:-:S03]  /*a040*/  IMAD.WIDE.U32 R4, R12, -0x55555555, RZ ;  /* 0xaaaaaaab0c047825 */ /* 0x000fc600078e00ff */
[----:B------:R0:W-:Y:S01]  /*a050*/  @P3 SYNCS.ARRIVE.TRANS64.A1T0 RZ, [R6+URZ+0x78], RZ ;  /* 0x000078ff06ff39a7 */ /* 0x0001e2000810003f */
[----:B------:R-:W-:Y:S02]  /*a060*/  ISETP.GE.U32.AND P3, PT, R3, 0x6, PT ;  /* 0x000000060300780c */ /* 0x000fe40003f66070 */
[----:B------:R-:W-:Y:S02]  /*a070*/  SHF.R.U32.HI R7, RZ, 0x2, R5 ;  /* 0x00000002ff077819 */ /* 0x000fe40000011605 */
[----:B------:R-:W-:Y:S02]  /*a080*/  SEL R5, RZ, 0x1, !P1 ;  /* 0x00000001ff057807 */ /* 0x000fe40004800000 */
[----:B------:R-:W-:Y:S01]  /*a090*/  ISETP.GE.U32.AND P1, PT, R16, UR8, PT ;  /* 0x0000000810007c0c */ /* 0x000fe2000bf26070 */
[----:B------:R-:W-:Y:S01]  /*a0a0*/  IMAD R12, R7, -0x6, R12 ;  /* 0xfffffffa070c7824 */ /* 0x000fe200078e020c */
[----:B------:R-:W-:Y:S02]  /*a0b0*/  LOP3.LUT R0, R0, R5, RZ, 0x3c, !PT ;  /* 0x0000000500007212 */ /* 0x000fe400078e3cff */
[----:B------:R-:W-:-:S02]  /*a0c0*/  ISETP.GE.U32.AND.EX P1, PT, R17, UR9, PT, P1 ;  /* 0x0000000911007c0c */ /* 0x000fc4000bf26110 */
[----:B------:R-:W-:Y:S02]  /*a0d0*/  PRMT R4, RZ, 0x7610, R4 ;  /* 0x00007610ff047816 */ /* 0x000fe40000000004 */
[----:B------:R-:W-:Y:S01]  /*a0e0*/  @P3 LOP3.LUT R0, R0, 0x1, R7, 0x78, !PT ;  /* 0x0000000100003812 */ /* 0x000fe200078e7807 */
[----:B------:R-:W-:-:S08]  /*a0f0*/  IMAD.MOV.U32 R7, RZ, RZ, -0x1 ;  /* 0xffffffffff077424 */ /* 0x000fd000078e00ff */
[----:B0-----:R-:W-:Y:S05]  /*a100*/  @P1 BRA `(.L_x_297) ;  /* 0x00000004004c1947 */ /* 0x001fea0003800000 */
[----:B------:R-:W-:Y:S01]  /*a110*/  ULDC.64 UR8, c[0x0][0x628] ;  /* 0x00018a0000087ab9 */ /* 0x000fe20000000a00 */
[----:B------:R-:W0:Y:S01]  /*a120*/  S2R R15, SR_CTAID.X ;  /* 0x00000000000f7919 */ /* 0x000e220000002500 */
[----:B------:R-:W-:Y:S01]  /*a130*/  ISETP.NE.U32.AND P1, PT, RZ, UR8, PT ;  /* 0x00000008ff007c0c */ /* 0x000fe2000bf25070 */
[----:B------:R-:W-:Y:S01]  /*a140*/  ULDC UR11, c[0x0][0x630] ;  /* 0x00018c00000b7ab9 */ /* 0x000fe20000000800 */
[----:B------:R-:W-:Y:S01]  /*a150*/  MOV R4, R16 ;  /* 0x0000001000047202 */ /* 0x000fe20000000f00 */
[----:B------:R-:W1:Y:S01]  /*a160*/  S2R R14, SR_CTAID.Y ;  /* 0x00000000000e7919 */ /* 0x000e620000002600 */
[----:B------:R-:W-:Y:S01]  /*a170*/  ISETP.NE.AND.EX P1, PT, RZ, UR9, PT, P1 ;  /* 0x00000009ff007c0c */ /* 0x000fe2000bf25310 */
[----:B------:R-:W-:-:S12]  /*a180*/  IMAD.MOV.U32 R5, RZ, RZ, R17 ;  /* 0x000000ffff057224 */ /* 0x000fd800078e0011 */
[----:B------:R-:W-:Y:S05]  /*a190*/  @!P1 BRA `(.L_x_298) ;  /* 0x0000000000289947 */ /* 0x000fea0003800000 */
[----:B------:R-:W-:Y:S02]  /*a1a0*/  ULDC UR10, c[0x0][0x634] ;  /* 0x00018d00000a7ab9 */ /* 0x000fe40000000800 */
[----:B------:R-:W-:-:S04]  /*a1b0*/  IADD3 R9, P1, R16, UR10, RZ ;  /* 0x0000000a10097c10 */ /* 0x000fc8000ff3e0ff */
[----:B------:R-:W-:-:S05]  /*a1c0*/  IADD3.X R21, RZ, R17, RZ, P1, !PT ;  /* 0x00000011ff157210 */ /* 0x000fca0000ffe4ff */
[----:B------:R-:W-:-:S04]  /*a1d0*/  IMAD.WIDE.U32 R6, R21, UR8, RZ ;  /* 0x0000000815067c25 */ /* 0x000fc8000f8e00ff */
[----:B------:R-:W-:-:S04]  /*a1e0*/  IMAD.WIDE.U32 R6, P1, R9, UR9, R6 ;  /* 0x0000000909067c25 */ /* 0x000fc8000f820006 */
[----:B------:R-:W-:Y:S01]  /*a1f0*/  IMAD.WIDE.U32 R8, R9, UR8, RZ ;  /* 0x0000000809087c25 */ /* 0x000fe2000f8e00ff */
[----:B------:R-:W-:-:S03]  /*a200*/  MOV R4, R7 ;  /* 0x0000000700047202 */ /* 0x000fc60000000f00 */
[----:B------:R-:W-:Y:S01]  /*a210*/  IMAD.X R5, RZ, RZ, RZ, P1 ;  /* 0x000000ffff057224 */ /* 0x000fe200008e06ff */
[----:B------:R-:W-:-:S05]  /*a220*/  IADD3 RZ, P1, R9, R6, RZ ;  /* 0x0000000609ff7210 */ /* 0x000fca0007f3e0ff */
[----:B------:R-:W-:-:S08]  /*a230*/  IMAD.WIDE.U32.X R4, R21, UR9, R4, P1 ;  /* 0x0000000915047c25 */ /* 0x000fd000088e0404 */
.L_x_298:
[--C-:B------:R-:W-:Y:S01]  /*a240*/  SHF.R.U64 R8, R4, UR11, R5.reuse ;  /* 0x0000000b04087c19 */ /* 0x100fe20008001205 */
[----:B------:R-:W-:Y:S01]  /*a250*/  ULDC.64 UR8, c[0x0][0x620] ;  /* 0x0001880000087ab9 */ /* 0x000fe20000000a00 */
[----:B------:R-:W-:Y:S01]  /*a260*/  SHF.R.U32.HI R4, RZ, UR11, R5 ;  /* 0x0000000bff047c19 */ /* 0x000fe20008011605 */
[----:B------:R-:W2:Y:S01]  /*a270*/  LDC R24, c[0x0][0x144] ;  /* 0x00005100ff187b82 */ /* 0x000ea20000000800 */
[----:B------:R-:W-:Y:S01]  /*a280*/  IADD3 R7, P1, RZ, -R8, RZ ;  /* 0x80000008ff077210 */ /* 0x000fe20007f3e0ff */
[----:B------:R-:W-:Y:S01]  /*a290*/  ULDC.64 UR12, c[0x0][0x640] ;  /* 0x00019000000c7ab9 */ /* 0x000fe20000000a00 */
[----:B0-----:R-:W-:Y:S01]  /*a2a0*/  I2FP.F32.U32 R9, R15 ;  /* 0x0000000f00097245 */ /* 0x001fe20000201000 */
[----:B------:R-:W-:Y:S02]  /*a2b0*/  ULDC UR10, c[0x0][0x608] ;  /* 0x00018200000a7ab9 */ /* 0x000fe40000000800 */
[----:B------:R-:W-:Y:S01]  /*a2c0*/  IMAD.X R4, RZ, RZ, ~R4, P1 ;  /* 0x000000ffff047224 */ /* 0x000fe200008e0e04 */
[----:B------:R-:W-:Y:S01]  /*a2d0*/  ISETP.NE.U32.AND P1, PT, RZ, UR12, PT ;  /* 0x0000000cff007c0c */ /* 0x000fe2000bf25070 */
[----:B------:R-:W0:Y:S02]  /*a2e0*/  LDC R21, c[0x0][0x148] ;  /* 0x00005200ff157b82 */ /* 0x000e240000000800 */
[----:B------:R-:W-:Y:S01]  /*a2f0*/  IMAD R6, R4, UR8, RZ ;  /* 0x0000000804067c24 */ /* 0x000fe2000f8e02ff */
[----:B------:R-:W-:Y:S01]  /*a300*/  ISETP.NE.AND.EX P1, PT, RZ, UR13, PT, P1 ;  /* 0x0000000dff007c0c */ /* 0x000fe2000bf25310 */
[----:B------:R-:W-:Y:S01]  /*a310*/  IMAD.WIDE.U32 R4, R7, UR8, R16 ;  /* 0x0000000807047c25 */ /* 0x000fe2000f8e0010 */
[----:B------:R-:W-:-:S03]  /*a320*/  ULDC UR8, c[0x0][0x150] ;  /* 0x0000540000087ab9 */ /* 0x000fc60000000800 */
[----:B------:R-:W-:Y:S02]  /*a330*/  IMAD R7, R7, UR9, R6 ;  /* 0x0000000907077c24 */ /* 0x000fe4000f8e0206 */
[----:B------:R-:W-:Y:S01]  /*a340*/  FMUL R6, R9, UR8 ;  /* 0x0000000809067c20 */ /* 0x000fe20008400000 */
[----:B------:R-:W-:Y:S01]  /*a350*/  ULDC UR8, c[0x0][0x618] ;  /* 0x0001860000087ab9 */ /* 0x000fe20000000800 */
[----:B------:R-:W-:Y:S01]  /*a360*/  ULDC UR9, c[0x0][0x154] ;  /* 0x0000550000097ab9 */ /* 0x000fe20000000800 */
[----:B------:R-:W-:-:S03]  /*a370*/  IADD3 R5, R5, R7, RZ ;  /* 0x0000000705057210 */ /* 0x000fc60007ffe0ff */
[----:B------:R-:W3:Y:S01]  /*a380*/  F2I.U32.TRUNC.NTZ R6, R6 ;  /* 0x0000000600067305 */ /* 0x000ee2000020f000 */
[----:B------:R-:W-:Y:S02]  /*a390*/  SHF.R.U64 R9, R4, UR8, R5 ;  /* 0x0000000804097c19 */ /* 0x000fe40008001205 */
[----:B-1----:R-:W-:-:S05]  /*a3a0*/  I2FP.F32.U32 R4, R14 ;  /* 0x0000000e00047245 */ /* 0x002fca0000201000 */
[----:B------:R-:W-:Y:S01]  /*a3b0*/  FMUL R22, R4, UR9 ;  /* 0x0000000904167c20 */ /* 0x000fe20008400000 */
[----:B------:R-:W-:Y:S01]  /*a3c0*/  SHF.R.U32.HI R4, RZ, UR8, R5 ;  /* 0x00000008ff047c19 */ /* 0x000fe20008011605 */
[----:B------:R-:W-:-:S03]  /*a3d0*/  ULDC UR8, c[0x0][0x658] ;  /* 0x0001960000087ab9 */ /* 0x000fc60000000800 */
[--C-:B------:R-:W-:Y:S01]  /*a3e0*/  SHF.R.U32.HI R5, RZ, UR10, R4.reuse ;  /* 0x0000000aff057c19 */ /* 0x100fe20008011604 */
[----:B------:R-:W1:Y:S01]  /*a3f0*/  F2I.U32.TRUNC.NTZ R22, R22 ;  /* 0x0000001600167305 */ /* 0x000e62000020f000 */
[----:B------:R-:W-:Y:S01]  /*a400*/  SHF.R.U64 R20, R9, UR10, R4 ;  /* 0x0000000a09147c19 */ /* 0x000fe20008001204 */
[----:B---3--:R-:W-:Y:S01]  /*a410*/  IMAD.MOV R6, RZ, RZ, -R6 ;  /* 0x000000ffff067224 */ /* 0x008fe200078e0a06 */
[--C-:B------:R-:W-:Y:S02]  /*a420*/  SHF.R.U32.HI R23, RZ, UR8, R5.reuse ;  /* 0x00000008ff177c19 */ /* 0x100fe40008011605 */
[----:B------:R-:W-:Y:S01]  /*a430*/  SHF.R.U64 R18, R20, UR8, R5 ;  /* 0x0000000814127c19 */ /* 0x000fe20008001205 */
[----:B--2---:R-:W-:Y:S02]  /*a440*/  IMAD R15, R24, R6, R15 ;  /* 0x00000006180f7224 */ /* 0x004fe400078e020f */
[----:B------:R-:W-:Y:S01]  /*a450*/  IMAD.MOV.U32 R5, RZ, RZ, R23 ;  /* 0x000000ffff057224 */ /* 0x000fe200078e0017 */
[----:B------:R-:W-:Y:S01]  /*a460*/  MOV R4, R18 ;  /* 0x0000001200047202 */ /* 0x000fe20000000f00 */
[----:B------:R-:W-:Y:S06]  /*a470*/  @!P1 BRA `(.L_x_299) ;  /* 0x0000000000289947 */ /* 0x000fec0003800000 */
[----:B------:R-:W-:Y:S02]  /*a480*/  ULDC UR8, c[0x0][0x64c] ;  /* 0x0001930000087ab9 */ /* 0x000fe40000000800 */
[----:B------:R-:W-:-:S04]  /*a490*/  IADD3 R5, P1, R18, UR8, RZ ;  /* 0x0000000812057c10 */ /* 0x000fc8000ff3e0ff */
[----:B------:R-:W-:-:S05]  /*a4a0*/  IADD3.X R23, RZ, R23, RZ, P1, !PT ;  /* 0x00000017ff177210 */ /* 0x000fca0000ffe4ff */
[----:B------:R-:W-:-:S04]  /*a4b0*/  IMAD.WIDE.U32 R6, R23, UR12, RZ ;  /* 0x0000000c17067c25 */ /* 0x000fc8000f8e00ff */
[----:B------:R-:W-:-:S04]  /*a4c0*/  IMAD.WIDE.U32 R6, P1, R5, UR13, R6 ;  /* 0x0000000d05067c25 */ /* 0x000fc8000f820006 */
[----:B------:R-:W-:Y:S01]  /*a4d0*/  IMAD.WIDE.U32 R4, R5, UR12, RZ ;  /* 0x0000000c05047c25 */ /* 0x000fe2000f8e00ff */
[----:B------:R-:W-:-:S04]  /*a4e0*/  MOV R4, R7 ;  /* 0x0000000700047202 */ /* 0x000fc80000000f00 */
[----:B------:R-:W-:Y:S01]  /*a4f0*/  IADD3 RZ, P3, R5, R6, RZ ;  /* 0x0000000605ff7210 */ /* 0x000fe20007f7e0ff */
[----:B------:R-:W-:-:S04]  /*a500*/  IMAD.X R5, RZ, RZ, RZ, P1 ;  /* 0x000000ffff057224 */ /* 0x000fc800008e06ff */
[----:B------:R-:W-:-:S08]  /*a510*/  IMAD.WIDE.U32.X R4, R23, UR13, R4, P3 ;  /* 0x0000000d17047c25 */ /* 0x000fd000098e0404 */
.L_x_299:
[----:B------:R-:W-:Y:S01]  /*a520*/  ISETP.NE.AND P1, PT, R2, 0x1, PT ;  /* 0x000000010200780c */ /* 0x000fe20003f25270 */
[----:B------:R-:W-:Y:S01]  /*a530*/  ULDC UR8, c[0x0][0x648] ;  /* 0x0001920000087ab9 */ /* 0x000fe20000000800 */
[----:B------:R-:W-:Y:S01]  /*a540*/  LOP3.LUT R20, R20, UR6, RZ, 0xc0, !PT ;  /* 0x0000000614147c12 */ /* 0x000fe2000f8ec0ff */
[----:B-1----:R-:W-:Y:S01]  /*a550*/  IMAD.MOV R22, RZ, RZ, -R22 ;  /* 0x000000ffff167224 */ /* 0x002fe200078e0a16 */
[----:B------:R-:W-:Y:S01]  /*a560*/  SHF.R.U64 R5, R4, UR8, R5 ;  /* 0x0000000804057c19 */ /* 0x000fe20008001205 */
[----:B------:R-:W-:Y:S01]  /*a570*/  ULDC UR8, c[0x0][0x638] ;  /* 0x00018e0000087ab9 */ /* 0x000fe20000000800 */
[----:B------:R-:W-:Y:S01]  /*a580*/  LOP3.LUT R9, R9, UR4, RZ, 0xc0, !PT ;  /* 0x0000000409097c12 */ /* 0x000fe2000f8ec0ff */
[----:B------:R-:W-:Y:S01]  /*a590*/  ULDC UR9, c[0x0][0x610] ;  /* 0x0001840000097ab9 */ /* 0x000fe20000000800 */
[C---:B------:R-:W-:Y:S01]  /*a5a0*/  IADD3 R7, -R5.reuse, RZ, RZ ;  /* 0x000000ff05077210 */ /* 0x040fe20007ffe1ff */
[----:B------:R-:W-:Y:S02]  /*a5b0*/  IMAD R20, R5, UR5, R20 ;  /* 0x0000000505147c24 */ /* 0x000fe4000f8e0214 */
[----:B------:R-:W-:-:S02]  /*a5c0*/  IMAD.MOV.U32 R4, RZ, RZ, 0x1 ;  /* 0x00000001ff047424 */ /* 0x000fc400078e00ff */
[----:B0-----:R-:W-:Y:S02]  /*a5d0*/  @P1 IMAD R15, R21, R22, R14 ;  /* 0x00000016150f1224 */ /* 0x001fe400078e020e */
[----:B------:R-:W-:Y:S01]  /*a5e0*/  IMAD R18, R7, UR8, R18 ;  /* 0x0000000807127c24 */ /* 0x000fe2000f8e0212 */
[----:B------:R-:W-:Y:S01]  /*a5f0*/  ULDC UR8, c[0x0][0x600] ;  /* 0x0001800000087ab9 */ /* 0x000fe20000000800 */
[----:B------:R-:W-:Y:S02]  /*a600*/  IMAD R15, R20, UR9, R15 ;  /* 0x00000009140f7c24 */ /* 0x000fe4000f8e020f */
[----:B------:R-:W-:-:S05]  /*a610*/  IMAD R18, R18, UR8, R9 ;  /* 0x0000000812127c24 */ /* 0x000fca000f8e0209 */
[----:B------:R-:W-:Y:S02]  /*a620*/  SEL R9, R18, R15, !P1 ;  /* 0x0000000f12097207 */ /* 0x000fe40004800000 */
[----:B------:R-:W-:-:S07]  /*a630*/  SEL R7, R15, R18, !P1 ;  /* 0x000000120f077207 */ /* 0x000fce0004800000 */
.L_x_297:
[----:B------:R-:W-:Y:S05]  /*a640*/  BSYNC B1 ;  /* 0x0000000000017941 */ /* 0x000fea0003800000 */
.L_x_296:
[----:B------:R-:W-:-:S13]  /*a650*/  LOP3.LUT P1, RZ, R4, 0xff, RZ, 0xc0, !PT ;  /* 0x000000ff04ff7812 */ /* 0x000fda000782c0ff */
[----:B------:R-:W-:Y:S05]  /*a660*/  @P1 BRA `(.L_x_300) ;  /* 0xfffffff4001c1947 */ /* 0x000fea000383ffff */
[----:B------:R-:W-:Y:S05]  /*a670*/  BSYNC B0 ;  /* 0x0000000000007941 */ /* 0x000fea0003800000 */
.L_x_288:
[----:B------:R-:W-:-:S03]  /*a680*/  UMOV UR8, 0xffffffff ;  /* 0xffffffff00087882 */ /* 0x000fc60000000000 */
[----:B------:R-:W-:Y:S05]  /*a690*/  BRA.DIV UR8, `(.L_x_301) ;  /* 0x0000000608607947 */ /* 0x000fea000b800000 */
[----:B------:R-:W-:-:S13]  /*a6a0*/  ELECT P6, URZ, PT ;  /* 0x00000000003f782f */ /* 0x000fda00038c0000 */
.L_x_317:
[----:B------:R-:W-:Y:S04]  /*a6b0*/  BSSY B0, `(.L_x_302) ;  /* 0x000003d000007945 */ /* 0x000fe80003800000 */
[----:B------:R-:W-:Y:S05]  /*a6c0*/  @!P6 BRA `(.L_x_303) ;  /* 0x0000000000ece947 */ /* 0x000fea0003800000 */
[----:B------:R-:W-:-:S04]  /*a6d0*/  LOP3.LUT R19, R19, 0x2, RZ, 0xfc, !PT ;  /* 0x0000000213137812 */ /* 0x000fc800078efcff */
[----:B------:R-:W-:-:S13]  /*a6e0*/  ISETP.NE.AND P0, PT, R19, 0x3, PT ;  /* 0x000000031300780c */ /* 0x000fda0003f05270 */
[----:B------:R-:W-:Y:S05]  /*a6f0*/  @!P0 BRA `(.L_x_304) ;  /* 0x0000000000048947 */ /* 0x000fea0003800000 */
[----:B------:R-:W-:Y:S01]  /*a700*/  BPT.TRAP 0x1 ;  /* 0x000000040000795c */ /* 0x000fe20000300000 */
.L_x_304:
[----:B------:R-:W0:Y:S01]  /*a710*/  S2R R3, SR_CgaCtaId ;  /* 0x0000000000037919 */ /* 0x000e220000008800 */
[----:B------:R-:W-:-:S04]  /*a720*/  MOV R2, 0x400 ;  /* 0x0000040000027802 */ /* 0x000fc80000000f00 */
[----:B0-----:R-:W-:Y:S02]  /*a730*/  LEA R3, R3, R2, 0x18 ;  /* 0x0000000203037211 */ /* 0x001fe400078ec0ff */
[----:B------:R-:W-:Y:S02]  /*a740*/  SHF.L.U32 R2, R0, 0x1f, RZ ;  /* 0x0000001f00027819 */ /* 0x000fe400000006ff */
[----:B------:R-:W-:-:S05]  /*a750*/  IADD3 R3, R3, 0x30, RZ ;  /* 0x0000003003037810 */ /* 0x000fca0007ffe0ff */
[C---:B------:R-:W-:Y:S01]  /*a760*/  IMAD R7, R12.reuse, 0x8, R3 ;  /* 0x000000080c077824 */ /* 0x040fe200078e0203 */
[----:B------:R-:W-:-:S03]  /*a770*/  IADD3 R12, R12, 0x1, RZ ;  /* 0x000000010c0c7810 */ /* 0x000fc60007ffe0ff */
[----:B------:R-:W0:Y:S01]  /*a780*/  SYNCS.PHASECHK.TRANS64.TRYWAIT P0, [R7+URZ], R2 ;  /* 0x00000002070075a7 */ /* 0x000e22000800017f */
[----:B------:R-:W-:-:S04]  /*a790*/  ISETP.NE.AND P1, PT, R12, 0x6, PT ;  /* 0x000000060c00780c */ /* 0x000fc80003f25270 */
[----:B------:R-:W-:Y:S02]  /*a7a0*/  SEL R5, RZ, 0x1, P1 ;  /* 0x00000001ff057807 */ /* 0x000fe40000800000 */
[----:B------:R-:W-:Y:S02]  /*a7b0*/  SEL R12, R12, RZ, P1 ;  /* 0x000000ff0c0c7207 */ /* 0x000fe40000800000 */
[----:B------:R-:W-:-:S03]  /*a7c0*/  LOP3.LUT R5, R0, R5, RZ, 0x3c, !PT ;  /* 0x0000000500057212 */ /* 0x000fc600078e3cff */
[----:B------:R-:W-:Y:S01]  /*a7d0*/  IMAD R9, R12, 0x8, R3 ;  /* 0x000000080c097824 */ /* 0x000fe200078e0203 */
[----:B------:R-:W-:Y:S01]  /*a7e0*/  SHF.L.U32 R4, R5, 0x1f, RZ ;  /* 0x0000001f05047819 */ /* 0x000fe200000006ff */
[----:B0-----:R-:W-:Y:S06]  /*a7f0*/  @!P0 BRA `(.L_x_305) ;  /* 0x0000000400288947 */ /* 0x001fec0003800000 */
.L_x_318:
[----:B------:R-:W1:Y:S01]  /*a800*/  SYNCS.PHASECHK.TRANS64.TRYWAIT P0, [R9+URZ], R4 ;  /* 0x00000004090075a7 */ /* 0x000e62000800017f */
[----:B------:R-:W-:-:S04]  /*a810*/  IADD3 R0, R12, 0x1, RZ ;  /* 0x000000010c007810 */ /* 0x000fc80007ffe0ff */
[----:B------:R-:W-:-:S04]  /*a820*/  ISETP.NE.AND P1, PT, R0, 0x6, PT ;  /* 0x000000060000780c */ /* 0x000fc80003f25270 */
[----:B0-----:R-:W-:Y:S02]  /*a830*/  SEL R2, RZ, 0x1, P1 ;  /* 0x00000001ff027807 */ /* 0x001fe40000800000 */
[----:B------:R-:W-:Y:S02]  /*a840*/  SEL R0, R0, RZ, P1 ;  /* 0x000000ff00007207 */ /* 0x000fe40000800000 */
[----:B------:R-:W-:-:S03]  /*a850*/  LOP3.LUT R7, R5, R2, RZ, 0x3c, !PT ;  /* 0x0000000205077212 */ /* 0x000fc600078e3cff */
[----:B------:R-:W-:Y:S01]  /*a860*/  IMAD R6, R0, 0x8, R3 ;  /* 0x0000000800067824 */ /* 0x000fe200078e0203 */
[----:B------:R-:W-:Y:S01]  /*a870*/  SHF.L.U32 R5, R7, 0x1f, RZ ;  /* 0x0000001f07057819 */ /* 0x000fe200000006ff */
[----:B-1----:R-:W-:Y:S06]  /*a880*/  @!P0 BRA `(.L_x_306) ;  /* 0x0000000400188947 */ /* 0x002fec0003800000 */
.L_x_319:
[----:B------:R-:W1:Y:S01]  /*a890*/  SYNCS.PHASECHK.TRANS64.TRYWAIT P0, [R6+URZ], R5 ;  /* 0x00000005060075a7 */ /* 0x000e62000800017f */
[----:B------:R-:W-:-:S04]  /*a8a0*/  IADD3 R0, R0, 0x1, RZ ;  /* 0x0000000100007810 */ /* 0x000fc80007ffe0ff */
[----:B------:R-:W-:-:S04]  /*a8b0*/  ISETP.NE.AND P1, PT, R0, 0x6, PT ;  /* 0x000000060000780c */ /* 0x000fc80003f25270 */
[----:B------:R-:W-:Y:S02]  /*a8c0*/  SEL R2, RZ, 0x1, P1 ;  /* 0x00000001ff027807 */ /* 0x000fe40000800000 */
[----:B------:R-:W-:Y:S02]  /*a8d0*/  SEL R0, R0, RZ, P1 ;  /* 0x000000ff00007207 */ /* 0x000fe40000800000 */
[----:B------:R-:W-:-:S03]  /*a8e0*/  LOP3.LUT R7, R7, R2, RZ, 0x3c, !PT ;  /* 0x0000000207077212 */ /* 0x000fc600078e3cff */
[----:B0-----:R-:W-:Y:S01]  /*a8f0*/  IMAD R9, R0, 0x8, R3 ;  /* 0x0000000800097824 */ /* 0x001fe200078e0203 */
[----:B------:R-:W-:Y:S01]  /*a900*/  SHF.L.U32 R4, R7, 0x1f, RZ ;  /* 0x0000001f07047819 */ /* 0x000fe200000006ff */
[----:B-1----:R-:W-:Y:S06]  /*a910*/  @!P0 BRA `(.L_x_307) ;  /* 0x0000000400088947 */ /* 0x002fec0003800000 */
.L_x_320:
        /* <DEDUP_REMOVED lines=9> */
.L_x_321:
[----:B------:R-:W1:Y:S01]  /*a9b0*/  SYNCS.PHASECHK.TRANS64.TRYWAIT P0, [R6+URZ], R5 ;  /* 0x00000005060075a7 */ /* 0x000e62000800017f */
[----:B------:R-:W-:-:S04]  /*a9c0*/  IADD3 R0, R0, 0x1, RZ ;  /* 0x0000000100007810 */ /* 0x000fc80007ffe0ff */
[----:B------:R-:W-:-:S04]  /*a9d0*/  ISETP.NE.AND P1, PT, R0, 0x6, PT ;  /* 0x000000060000780c */ /* 0x000fc80003f25270 */
[----:B------:R-:W-:Y:S02]  /*a9e0*/  SEL R2, RZ, 0x1, P1 ;  /* 0x00000001ff027807 */ /* 0x000fe40000800000 */
[----:B------:R-:W-:Y:S02]  /*a9f0*/  SEL R0, R0, RZ, P1 ;  /* 0x000000ff00007207 */ /* 0x000fe40000800000 */
[----:B------:R-:W-:Y:S01]  /*aa00*/  LOP3.LUT R2, R7, R2, RZ, 0x3c, !PT ;  /* 0x0000000207027212 */ /* 0x000fe200078e3cff */
[----:B-1----:R-:W-:Y:S06]  /*aa10*/  @!P0 BRA `(.L_x_309) ;  /* 0x0000000000f08947 */ /* 0x002fec0003800000 */
.L_x_322:
[----:B------:R-:W-:Y:S01]  /*aa20*/  IMAD R3, R0, 0x8, R3 ;  /* 0x0000000800037824 */ /* 0x000fe200078e0203 */
[----:B------:R-:W-:-:S07]  /*aa30*/  SHF.L.U32 R0, R2, 0x1f, RZ ;  /* 0x0000001f02007819 */ /* 0x000fce00000006ff */
.L_x_310:
[----:B--2---:R2:W3:Y:S02]  /*aa40*/  SYNCS.PHASECHK.TRANS64.TRYWAIT P0, [R3+URZ], R0 ;  /* 0x00000000030075a7 */ /* 0x0044e4000800017f */
[----:B---3--:R-:W-:Y:S05]  /*aa50*/  @!P0 NANOSLEEP.SYNCS 0x989680 ;  /* 0x009896800000895d */ /* 0x008fea0003900000 */
[----:B------:R-:W3:Y:S02]  /*aa60*/  @!P0 SYNCS.PHASECHK.TRANS64 P0, [R3+URZ], R0 ;  /* 0x00000000030085a7 */ /* 0x000ee4000800007f */
[----:B---3--:R-:W-:Y:S05]  /*aa70*/  @!P0 BRA `(.L_x_310) ;  /* 0xfffffffc00f08947 */ /* 0x008fea000383ffff */
.L_x_303:
[----:B------:R-:W-:Y:S05]  /*aa80*/  BSYNC B0 ;  /* 0x0000000000007941 */ /* 0x000fea0003800000 */
.L_x_302:
[----:B------:R-:W-:Y:S05]  /*aa90*/  EXIT ;  /* 0x000000000000794d */ /* 0x000fea0003800000 */
.L_x_17:
[----:B---3--:R3:W4:Y:S02]  /*aaa0*/  SYNCS.PHASECHK.TRANS64.TRYWAIT P1, [R3+URZ], R0 ;  /* 0x00000000030075a7 */ /* 0x008724000802017f */
[----:B----4-:R-:W-:Y:S05]  /*aab0*/  @!P1 NANOSLEEP.SYNCS 0x989680 ;  /* 0x009896800000995d */ /* 0x010fea0003900000 */
[----:B------:R-:W4:Y:S02]  /*aac0*/  @!P1 SYNCS.PHASECHK.TRANS64 P1, [R3+URZ], R0 ;  /* 0x00000000030095a7 */ /* 0x000f24000802007f */
[----:B----4-:R-:W-:Y:S05]  /*aad0*/  @!P1 BRA `(.L_x_17) ;  /* 0xfffffffc00f09947 */ /* 0x010fea000383ffff */
[----:B------:R-:W-:Y:S05]  /*aae0*/  BRA `(.L_x_16) ;  /* 0xffffff6400d87947 */ /* 0x000fea000383ffff */
.L_x_22:
[----:B-1----:R-:W-:-:S04]  /*aaf0*/  MOV R4, UR9 ;  /* 0x0000000900047c02 */ /* 0x002fc80008000f00 */
[----:B------:R1:W2:Y:S03]  /*ab00*/  SYNCS.PHASECHK.TRANS64.TRYWAIT P1, [R4+URZ], R3 ;  /* 0x00000003040075a7 */ /* 0x0002a6000802017f */
[----:B--2---:R-:W-:Y:S05]  /*ab10*/  @!P1 NANOSLEEP.SYNCS 0x989680 ;  /* 0x009896800000995d */ /* 0x004fea0003900000 */
[----:B------:R-:W2:Y:S02]  /*ab20*/  @!P1 SYNCS.PHASECHK.TRANS64 P1, [R4+URZ], R3 ;  /* 0x00000003040095a7 */ /* 0x000ea4000802007f */
[----:B--2---:R-:W-:Y:S05]  /*ab30*/  @!P1 BRA `(.L_x_22) ;  /* 0xfffffffc00ec9947 */ /* 0x004fea000383ffff */
[----:B------:R-:W-:Y:S05]  /*ab40*/  BRA `(.L_x_21) ;  /* 0xffffff6c00cc7947 */ /* 0x000fea000383ffff */
.L_x_289:
[----:B------:R-:W-:Y:S01]  /*ab50*/  BSSY B1, `(.L_x_311) ;  /* 0x0000006000017945 */ /* 0x000fe20003800000 */
[----:B------:R-:W-:-:S07]  /*ab60*/  IMAD.MOV.U32 R15, RZ, RZ, -0x1 ;  /* 0xffffffffff0f7424 */ /* 0x000fce00078e00ff */
[----:B------:R-:W-:Y:S05]  /*ab70*/  WARPSYNC.COLLECTIVE R15, `(.L_x_312) ;  /* 0x000000000f0c7348 */ /* 0x000fea0003c00000 */
[----:B------:R-:W-:Y:S02]  /*ab80*/  ELECT P6, UR62, PT ;  /* 0x00000000003e782f */ /* 0x000fe400038c0000 */
[----:B------:R-:W-:Y:S01]  /*ab90*/  MOV R14, UR62 ;  /* 0x0000003e000e7c02 */ /* 0x000fe20008000f00 */
[----:B------:R-:W-:Y:S10]  /*aba0*/  ENDCOLLECTIVE ;  /* 0x000000000000791b */ /* 0x000ff40003800000 */
.L_x_312:
[----:B------:R-:W-:Y:S05]  /*abb0*/  BSYNC B1 ;  /* 0x0000000000017941 */ /* 0x000fea0003800000 */
.L_x_311:
[----:B------:R-:W-:Y:S05]  /*abc0*/  BRA `(.L_x_313) ;  /* 0xffffffec00d07947 */ /* 0x000fea000383ffff */
.L_x_292:
[----:B0-----:R0:W1:Y:S02]  /*abd0*/  SYNCS.PHASECHK.TRANS64.TRYWAIT P1, [R14+URZ+0x30], R7 ;  /* 0x000030070e0075a7 */ /* 0x001064000802017f */
[----:B-1----:R-:W-:Y:S05]  /*abe0*/  @!P1 NANOSLEEP.SYNCS 0x989680 ;  /* 0x009896800000995d */ /* 0x002fea0003900000 */
[----:B------:R-:W1:Y:S02]  /*abf0*/  @!P1 SYNCS.PHASECHK.TRANS64 P1, [R14+URZ+0x30], R7 ;  /* 0x000030070e0095a7 */ /* 0x000e64000802007f */
[----:B-1----:R-:W-:Y:S05]  /*ac00*/  @!P1 BRA `(.L_x_292) ;  /* 0xfffffffc00f09947 */ /* 0x002fea000383ffff */
[----:B------:R-:W-:Y:S05]  /*ac10*/  BRA `(.L_x_314) ;  /* 0xfffffff000047947 */ /* 0x000fea000383ffff */
.L_x_301:
[----:B------:R-:W-:Y:S01]  /*ac20*/  BSSY B0, `(.L_x_315) ;  /* 0x0000006000007945 */ /* 0x000fe20003800000 */
[----:B------:R-:W-:-:S07]  /*ac30*/  MOV R15, 0xffffffff ;  /* 0xffffffff000f7802 */ /* 0x000fce0000000f00 */
[----:B------:R-:W-:Y:S05]  /*ac40*/  WARPSYNC.COLLECTIVE R15, `(.L_x_316) ;  /* 0x000000000f0c7348 */ /* 0x000fea0003c00000 */
[----:B------:R-:W-:Y:S02]  /*ac50*/  ELECT P6, UR62, PT ;  /* 0x00000000003e782f */ /* 0x000fe400038c0000 */
[----:B------:R-:W-:Y:S01]  /*ac60*/  MOV R14, UR62 ;  /* 0x0000003e000e7c02 */ /* 0x000fe20008000f00 */
[----:B------:R-:W-:Y:S10]  /*ac70*/  ENDCOLLECTIVE ;  /* 0x000000000000791b */ /* 0x000ff40003800000 */
.L_x_316:
[----:B------:R-:W-:Y:S05]  /*ac80*/  BSYNC B0 ;  /* 0x0000000000007941 */ /* 0x000fea0003800000 */
.L_x_315:
[----:B------:R-:W-:Y:S05]  /*ac90*/  BRA `(.L_x_317) ;  /* 0xfffffff800847947 */ /* 0x000fea000383ffff */
.L_x_305:
[----:B0-----:R0:W1:Y:S02]  /*aca0*/  SYNCS.PHASECHK.TRANS64.TRYWAIT P0, [R7+URZ], R2 ;  /* 0x00000002070075a7 */ /* 0x001064000800017f */
[----:B-1----:R-:W-:Y:S05]  /*acb0*/  @!P0 NANOSLEEP.SYNCS 0x989680 ;  /* 0x009896800000895d */ /* 0x002fea0003900000 */
[----:B------:R-:W1:Y:S02]  /*acc0*/  @!P0 SYNCS.PHASECHK.TRANS64 P0, [R7+URZ], R2 ;  /* 0x00000002070085a7 */ /* 0x000e64000800007f */
[----:B-1----:R-:W-:Y:S05]  /*acd0*/  @!P0 BRA `(.L_x_305) ;  /* 0xfffffffc00f08947 */ /* 0x002fea000383ffff */
[----:B------:R-:W-:Y:S05]  /*ace0*/  BRA `(.L_x_318) ;  /* 0xfffffff800c47947 */ /* 0x000fea000383ffff */
.L_x_306:
[----:B0-----:R0:W1:Y:S02]  /*acf0*/  SYNCS.PHASECHK.TRANS64.TRYWAIT P0, [R9+URZ], R4 ;  /* 0x00000004090075a7 */ /* 0x001064000800017f */
[----:B-1----:R-:W-:Y:S05]  /*ad00*/  @!P0 NANOSLEEP.SYNCS 0x989680 ;  /* 0x009896800000895d */ /* 0x002fea0003900000 */
[----:B------:R-:W1:Y:S02]  /*ad10*/  @!P0 SYNCS.PHASECHK.TRANS64 P0, [R9+URZ], R4 ;  /* 0x00000004090085a7 */ /* 0x000e64000800007f */
[----:B-1----:R-:W-:Y:S05]  /*ad20*/  @!P0 BRA `(.L_x_306) ;  /* 0xfffffffc00f08947 */ /* 0x002fea000383ffff */
[----:B------:R-:W-:Y:S05]  /*ad30*/  BRA `(.L_x_319) ;  /* 0xfffffff800d47947 */ /* 0x000fea000383ffff */
.L_x_307:
[----:B0-----:R0:W1:Y:S02]  /*ad40*/  SYNCS.PHASECHK.TRANS64.TRYWAIT P0, [R6+URZ], R5 ;  /* 0x00000005060075a7 */ /* 0x001064000800017f */
[----:B-1----:R-:W-:Y:S05]  /*ad50*/  @!P0 NANOSLEEP.SYNCS 0x989680 ;  /* 0x009896800000895d */ /* 0x002fea0003900000 */
[----:B------:R-:W1:Y:S02]  /*ad60*/  @!P0 SYNCS.PHASECHK.TRANS64 P0, [R6+URZ], R5 ;  /* 0x00000005060085a7 */ /* 0x000e64000800007f */
[----:B-1----:R-:W-:Y:S05]  /*ad70*/  @!P0 BRA `(.L_x_307) ;  /* 0xfffffffc00f08947 */ /* 0x002fea000383ffff */
[----:B------:R-:W-:Y:S05]  /*ad80*/  BRA `(.L_x_320) ;  /* 0xfffffff800e47947 */ /* 0x000fea000383ffff */
.L_x_308:
[----:B0-----:R0:W1:Y:S02]  /*ad90*/  SYNCS.PHASECHK.TRANS64.TRYWAIT P0, [R9+URZ], R4 ;  /* 0x00000004090075a7 */ /* 0x001064000800017f */
[----:B-1----:R-:W-:Y:S05]  /*ada0*/  @!P0 NANOSLEEP.SYNCS 0x989680 ;  /* 0x009896800000895d */ /* 0x002fea0003900000 */
[----:B------:R-:W1:Y:S02]  /*adb0*/  @!P0 SYNCS.PHASECHK.TRANS64 P0, [R9+URZ], R4 ;  /* 0x00000004090085a7 */ /* 0x000e64000800007f */
[----:B-1----:R-:W-:Y:S05]  /*adc0*/  @!P0 BRA `(.L_x_308) ;  /* 0xfffffffc00f08947 */ /* 0x002fea000383ffff */
[----:B------:R-:W-:Y:S05]  /*add0*/  BRA `(.L_x_321) ;  /* 0xfffffff800f47947 */ /* 0x000fea000383ffff */
.L_x_309:
[----:B-1----:R1:W2:Y:S02]  /*ade0*/  SYNCS.PHASECHK.TRANS64.TRYWAIT P0, [R6+URZ], R5 ;  /* 0x00000005060075a7 */ /* 0x0022a4000800017f */
[----:B--2---:R-:W-:Y:S05]  /*adf0*/  @!P0 NANOSLEEP.SYNCS 0x989680 ;  /* 0x009896800000895d */ /* 0x004fea0003900000 */
[----:B------:R-:W2:Y:S02]  /*ae00*/  @!P0 SYNCS.PHASECHK.TRANS64 P0, [R6+URZ], R5 ;  /* 0x00000005060085a7 */ /* 0x000ea4000800007f */
[----:B--2---:R-:W-:Y:S05]  /*ae10*/  @!P0 BRA `(.L_x_309) ;  /* 0xfffffffc00f08947 */ /* 0x004fea000383ffff */
[----:B------:R-:W-:Y:S05]  /*ae20*/  BRA `(.L_x_322) ;  /* 0xfffffff800fc7947 */ /* 0x000fea000383ffff */
.L_x_323:
[----:B------:R-:W-:-:S00]  /*ae30*/  BRA `(.L_x_323) ;  /* 0xfffffffc00fc7947 */ /* 0x000fc0000383ffff */
[----:B------:R-:W-:-:S00]  /*ae40*/  NOP ;  /* 0x0000000000007918 */ /* 0x000fc00000000000 */
        /* <DEDUP_REMOVED lines=11> */
.L_x_324:


//--------------------- .nv.global.init           --------------------------
	.section	.nv.global.init,"aw",@progbits
.nv.global.init:
	.type		$str$22,@object
	.size		$str$22,($str$23 - $str$22)
$str$22:
        /*0000*/ 	.byte	0x6b, 0x5f, 0x74, 0x69, 0x6c, 0x65, 0x5f, 0x63, 0x6f, 0x75, 0x6e, 0x74, 0x20, 0x3e, 0x3d, 0x20
        /*0010*/ 	.byte	0x31, 0x00
	.type		$str$23,@object
	.size		$str$23,(__unnamed_1 - $str$23)
$str$23:
        /*0012*/ 	.byte	0x2f, 0x74, 0x6d, 0x70, 0x2f, 0x63, 0x75, 0x74, 0x6c, 0x61, 0x73, 0x73, 0x5f, 0x73, 0x77, 0x65
        /*0022*/ 	.byte	0x65, 0x70, 0x5f, 0x73, 0x72, 0x63, 0x2f, 0x69, 0x6e, 0x63, 0x6c, 0x75, 0x64, 0x65, 0x2f, 0x63
        /*0032*/ 	.byte	0x75, 0x74, 0x6c, 0x61, 0x73, 0x73, 0x2f, 0x67, 0x65, 0x6d, 0x6d, 0x2f, 0x63, 0x6f, 0x6c, 0x6c
        /*0042*/ 	.byte	0x65, 0x63, 0x74, 0x69, 0x76, 0x65, 0x2f, 0x73, 0x6d, 0x39, 0x30, 0x5f, 0x6d, 0x6d, 0x61, 0x5f
        /*0052*/ 	.byte	0x74, 0x6d, 0x61, 0x5f, 0x67, 0x6d, 0x6d, 0x61, 0x5f, 0x73, 0x73, 0x5f, 0x77, 0x61, 0x72, 0x70
        /*0062*/ 	.byte	0x73, 0x70, 0x65, 0x63, 0x69, 0x61, 0x6c, 0x69, 0x7a, 0x65, 0x64, 0x2e, 0x68, 0x70, 0x70, 0x00
	.type		__unnamed_1,@object
	.size		__unnamed_1,(.L_0 - __unnamed_1)
__unnamed_1:
        /*0072*/ 	.byte	0x76, 0x6f, 0x69, 0x64, 0x20, 0x63, 0x75, 0x74, 0x6c, 0x61, 0x73, 0x73, 0x3a, 0x3a, 0x67, 0x65
        /* <DEDUP_REMOVED lines=175> */
        /*0b72*/ 	.byte	0x69, 0x74, 0x79, 0x5d, 0x00
.L_0:


//--------------------- .nv.shared._ZN7cutlass13device_kernelINS_4gemm6kernel13GemmUniversalIN4cute5tupleIJiiiiEEENS1_10collective13CollectiveMmaINS1_34MainloopSm90TmaGmmaWarpSpecializedILi6ENS5_IJNS4_1CILi1EEESB_SB_EEENS1_35KernelTmaWarpSpecializedCooperativeEEENS5_IJNSA_ILi256EEENSA_ILi128EEENSA_ILi64EEEEEEfNS5_IJlSB_lEEEfSJ_NS4_8TiledMMAINS4_8MMA_AtomIJNS4_4SM904GMMA30MMA_64x128x8_F32TF32TF32_SS_TNILNSN_7ScaleInE1ELSP_1EEEEEENS4_6LayoutINS5_IJNSA_ILi2EEESB_SB_EEENS5_IJSB_NSA_ILi0EEESV_EEEEENS5_IJNS4_10UnderscoreESY_SY_EEEEENS4_13SM90_TMA_LOADENS4_14ComposedLayoutINS4_7SwizzleILi3ELi4ELi3EEENS4_18smem_ptr_flag_bitsILi32EEENSS_INS5_IJNSA_ILi8EEENSA_ILi32EEEEEENS5_IJS18_SB_EEEEEEEvNS4_8identityES11_S1C_vS1D_EENS_8epilogue10collective6detail29Sm90TmaWarpSpecializedAdapterINS1G_15DefaultEpilogueIfSJ_SJ_NS1F_6thread17LinearCombinationIfLi1EffLNS1K_9ScaleType4KindE0ELNS_15FloatRoundStyleE2EfEENS1_15EpilogueDefaultEEEEEvvEEEEvNT_6ParamsE --------------------------
	.section	.nv.shared._ZN7cutlass13device_kernelINS_4gemm6kernel13GemmUniversalIN4cute5tupleIJiiiiEEENS1_10collective13CollectiveMmaINS1_34MainloopSm90TmaGmmaWarpSpecializedILi6ENS5_IJNS4_1CILi1EEESB_SB_EEENS1_35KernelTmaWarpSpecializedCooperativeEEENS5_IJNSA_ILi256EEENSA_ILi128EEENSA_ILi64EEEEEEfNS5_IJlSB_lEEEfSJ_NS4_8TiledMMAINS4_8MMA_AtomIJNS4_4SM904GMMA30MMA_64x128x8_F32TF32TF32_SS_TNILNSN_7ScaleInE1ELSP_1EEEEEENS4_6LayoutINS5_IJNSA_ILi2EEESB_SB_EEENS5_IJSB_NSA_ILi0EEESV_EEEEENS5_IJNS4_10UnderscoreESY_SY_EEEEENS4_13SM90_TMA_LOADENS4_14ComposedLayoutINS4_7SwizzleILi3ELi4ELi3EEENS4_18smem_ptr_flag_bitsILi32EEENSS_INS5_IJNSA_ILi8EEENSA_ILi32EEEEEENS5_IJS18_SB_EEEEEEEvNS4_8identityES11_S1C_vS1D_EENS_8epilogue10collective6detail29Sm90TmaWarpSpecializedAdapterINS1G_15DefaultEpilogueIfSJ_SJ_NS1F_6thread17LinearCombinationIfLi1EffLNS1K_9ScaleType4KindE0ELNS_15FloatRoundStyleE2EfEENS1_15EpilogueDefaultEEEEEvvEEEEvNT_6ParamsE,"aw",@nobits
	.sectionflags	@""
	.align	16
	.zero		1024


//--------------------- .nv.shared.reserved.0     --------------------------
	.section	.nv.shared.reserved.0,"aw",@nobits
	.weak		__nv_reservedSMEM_offset_0_alias
	.size		__nv_reservedSMEM_offset_0_alias, 0, 0
	.other		__nv_reservedSMEM_offset_0_alias,@"STO_CUDA_RESERVED_SHARED STV_DEFAULT"
__nv_reservedSMEM_offset_0_alias:
	.zero		0


//--------------------- .nv.global                --------------------------
	.section	.nv.global,"aw",@nobits
.nv.global:
	.type		_ZN40_INTERNAL_4caee1a6_4_k_cu_bfc6815c_301404cute1_E,@object
	.size		_ZN40_INTERNAL_4caee1a6_4_k_cu_bfc6815c_301404cute1_E,(_ZN40_INTERNAL_4caee1a6_4_k_cu_bfc6815c_301404cuda3std3__45__cpo6cbeginE - _ZN40_INTERNAL_4caee1a6_4_k_cu_bfc6815c_301404cute1_E)
_ZN40_INTERNAL_4caee1a6_4_k_cu_bfc6815c_301404cute1_E:
	.zero		1
	.type		_ZN40_INTERNAL_4caee1a6_4_k_cu_bfc6815c_301404cuda3std3__45__cpo6cbeginE,@object
	.size		_ZN40_INTERNAL_4caee1a6_4_k_cu_bfc6815c_301404cuda3std3__45__cpo6cbeginE,(_ZN40_INTERNAL_4caee1a6_4_k_cu_bfc6815c_301404cuda3std3__48in_placeE - _ZN40_INTERNAL_4caee1a6_4_k_cu_bfc6815c_301404cuda3std3__45__cpo6cbeginE)
_ZN40_INTERNAL_4caee1a6_4_k_cu_bfc6815c_301404cuda3std3__45__cpo6cbeginE:
	.zero		1
	.type		_ZN40_INTERNAL_4caee1a6_4_k_cu_bfc6815c_301404cuda3std3__48in_placeE,@object
	.size		_ZN40_INTERNAL_4caee1a6_4_k_cu_bfc6815c_301404cuda3std3__48in_placeE,(_ZN40_INTERNAL_4caee1a6_4_k_cu_bfc6815c_301404cuda3std6ranges3__45__cpo9iter_moveE - _ZN40_INTERNAL_4caee1a6_4_k_cu_bfc6815c_301404cuda3std3__48in_placeE)
_ZN40_INTERNAL_4caee1a6_4_k_cu_bfc6815c_301404cuda3std3__48in_placeE:
	.zero		1
	.type		_ZN40_INTERNAL_4caee1a6_4_k_cu_bfc6815c_301404cuda3std6ranges3__45__cpo9iter_moveE,@object
	.size		_ZN40_INTERNAL_4caee1a6_4_k_cu_bfc6815c_301404cuda3std6ranges3__45__cpo9iter_moveE,(_ZN40_INTERNAL_4caee1a6_4_k_cu_bfc6815c_301404cuda3std3__45__cpo5beginE - _ZN40_INTERNAL_4caee1a6_4_k_cu_bfc6815c_301404cuda3std6ranges3__45__cpo9iter_moveE)
_ZN40_INTERNAL_4caee1a6_4_k_cu_bfc6815c_301404cuda3std6ranges3__45__cpo9iter_moveE:
	.zero		1
	.type		_ZN40_INTERNAL_4caee1a6_4_k_cu_bfc6815c_301404cuda3std3__45__cpo5beginE,@object
	.size		_ZN40_INTERNAL_4caee1a6_4_k_cu_bfc6815c_301404cuda3std3__45__cpo5beginE,(_ZN40_INTERNAL_4caee1a6_4_k_cu_bfc6815c_301404cuda3std3__442_GLOBAL__N__4caee1a6_4_k_cu_bfc6815c_301406ignoreE - _ZN40_INTERNAL_4caee1a6_4_k_cu_bfc6815c_301404cuda3std3__45__cpo5beginE)
_ZN40_INTERNAL_4caee1a6_4_k_cu_bfc6815c_301404cuda3std3__45__cpo5beginE:
	.zero		1
	.type		_ZN40_INTERNAL_4caee1a6_4_k_cu_bfc6815c_301404cuda3std3__442_GLOBAL__N__4caee1a6_4_k_cu_bfc6815c_301406ignoreE,@object
	.size		_ZN40_INTERNAL_4caee1a6_4_k_cu_bfc6815c_301404cuda3std3__442_GLOBAL__N__4caee1a6_4_k_cu_bfc6815c_301406ignoreE,(_ZN40_INTERNAL_4caee1a6_4_k_cu_bfc6815c_301404cute7productE - _ZN40_INTERNAL_4caee1a6_4_k_cu_bfc6815c_301404cuda3std3__442_GLOBAL__N__4caee1a6_4_k_cu_bfc6815c_301406ignoreE)
_ZN40_INTERNAL_4caee1a6_4_k_cu_bfc6815c_301404cuda3std3__442_GLOBAL__N__4caee1a6_4_k_cu_bfc6815c_301406ignoreE:
	.zero		1
	.type		_ZN40_INTERNAL_4caee1a6_4_k_cu_bfc6815c_301404cute7productE,@object
	.size		_ZN40_INTERNAL_4caee1a6_4_k_cu_bfc6815c_301404cute7productE,(_ZN40_INTERNAL_4caee1a6_4_k_cu_bfc6815c_301404cuda3std3__45__cpo3endE - _ZN40_INTERNAL_4caee1a6_4_k_cu_bfc6815c_301404cute7productE)
_ZN40_INTERNAL_4caee1a6_4_k_cu_bfc6815c_301404cute7productE:
	.zero		1
	.type		_ZN40_INTERNAL_4caee1a6_4_k_cu_bfc6815c_301404cuda3std3__45__cpo3endE,@object
	.size		_ZN40_INTERNAL_4caee1a6_4_k_cu_bfc6815c_301404cuda3std3__45__cpo3endE,(_ZN40_INTERNAL_4caee1a6_4_k_cu_bfc6815c_301404cuda3std3__419piecewise_constructE - _ZN40_INTERNAL_4caee1a6_4_k_cu_bfc6815c_301404cuda3std3__45__cpo3endE)
_ZN40_INTERNAL_4caee1a6_4_k_cu_bfc6815c_301404cuda3std3__45__cpo3endE:
	.zero		1
	.type		_ZN40_INTERNAL_4caee1a6_4_k_cu_bfc6815c_301404cuda3std3__419piecewise_constructE,@object
	.size		_ZN40_INTERNAL_4caee1a6_4_k_cu_bfc6815c_301404cuda3std3__419piecewise_constructE,(_ZN40_INTERNAL_4caee1a6_4_k_cu_bfc6815c_301404cuda3std3__45__cpo4cendE - _ZN40_INTERNAL_4caee1a6_4_k_cu_bfc6815c_301404cuda3std3__419piecewise_constructE)
_ZN40_INTERNAL_4caee1a6_4_k_cu_bfc6815c_301404cuda3std3__419piecewise_constructE:
	.zero		1
	.type		_ZN40_INTERNAL_4caee1a6_4_k_cu_bfc6815c_301404cuda3std3__45__cpo4cendE,@object
	.size		_ZN40_INTERNAL_4caee1a6_4_k_cu_bfc6815c_301404cuda3std3__45__cpo4cendE,(_ZN40_INTERNAL_4caee1a6_4_k_cu_bfc6815c_301404cuda3std6ranges3__45__cpo4swapE - _ZN40_INTERNAL_4caee1a6_4_k_cu_bfc6815c_301404cuda3std3__45__cpo4cendE)
_ZN40_INTERNAL_4caee1a6_4_k_cu_bfc6815c_301404cuda3std3__45__cpo4cendE:
	.zero		1
	.type		_ZN40_INTERNAL_4caee1a6_4_k_cu_bfc6815c_301404cuda3std6ranges3__45__cpo4swapE,@object
	.size		_ZN40_INTERNAL_4caee1a6_4_k_cu_bfc6815c_301404cuda3std6ranges3__45__cpo4swapE,(.L_8 - _ZN40_INTERNAL_4caee1a6_4_k_cu_bfc6815c_301404cuda3std6ranges3__45__cpo4swapE)
_ZN40_INTERNAL_4caee1a6_4_k_cu_bfc6815c_301404cuda3std6ranges3__45__cpo4swapE:
	.zero		1
.L_8:


//--------------------- .nv.constant0._ZN7cutlass13device_kernelINS_4gemm6kernel13GemmUniversalIN4cute5tupleIJiiiiEEENS1_10collective13CollectiveMmaINS1_34MainloopSm90TmaGmmaWarpSpecializedILi6ENS5_IJNS4_1CILi1EEESB_SB_EEENS1_35KernelTmaWarpSpecializedCooperativeEEENS5_IJNSA_ILi256EEENSA_ILi128EEENSA_ILi64EEEEEEfNS5_IJlSB_lEEEfSJ_NS4_8TiledMMAINS4_8MMA_AtomIJNS4_4SM904GMMA30MMA_64x128x8_F32TF32TF32_SS_TNILNSN_7ScaleInE1ELSP_1EEEEEENS4_6LayoutINS5_IJNSA_ILi2EEESB_SB_EEENS5_IJSB_NSA_ILi0EEESV_EEEEENS5_IJNS4_10UnderscoreESY_SY_EEEEENS4_13SM90_TMA_LOADENS4_14ComposedLayoutINS4_7SwizzleILi3ELi4ELi3EEENS4_18smem_ptr_flag_bitsILi32EEENSS_INS5_IJNSA_ILi8EEENSA_ILi32EEEEEENS5_IJS18_SB_EEEEEEEvNS4_8identityES11_S1C_vS1D_EENS_8epilogue10collective6detail29Sm90TmaWarpSpecializedAdapterINS1G_15DefaultEpilogueIfSJ_SJ_NS1F_6thread17LinearCombinationIfLi1EffLNS1K_9ScaleType4KindE0ELNS_15FloatRoundStyleE2EfEENS1_15EpilogueDefaultEEEEEvvEEEEvNT_6ParamsE --------------------------
	.section	.nv.constant0._ZN7cutlass13device_kernelINS_4gemm6kernel13GemmUniversalIN4cute5tupleIJiiiiEEENS1_10collective13CollectiveMmaINS1_34MainloopSm90TmaGmmaWarpSpecializedILi6ENS5_IJNS4_1CILi1EEESB_SB_EEENS1_35KernelTmaWarpSpecializedCooperativeEEENS5_IJNSA_ILi256EEENSA_ILi128EEENSA_ILi64EEEEEEfNS5_IJlSB_lEEEfSJ_NS4_8TiledMMAINS4_8MMA_AtomIJNS4_4SM904GMMA30MMA_64x128x8_F32TF32TF32_SS_TNILNSN_7ScaleInE1ELSP_1EEEEEENS4_6LayoutINS5_IJNSA_ILi2EEESB_SB_EEENS5_IJSB_NSA_ILi0EEESV_EEEEENS5_IJNS4_10UnderscoreESY_SY_EEEEENS4_13SM90_TMA_LOADENS4_14ComposedLayoutINS4_7SwizzleILi3ELi4ELi3EEENS4_18smem_ptr_flag_bitsILi32EEENSS_INS5_IJNSA_ILi8EEENSA_ILi32EEEEEENS5_IJS18_SB_EEEEEEEvNS4_8identityES11_S1C_vS1D_EENS_8epilogue10collective6detail29Sm90TmaWarpSpecializedAdapterINS1G_15DefaultEpilogueIfSJ_SJ_NS1F_6thread17LinearCombinationIfLi1EffLNS1K_9ScaleType4KindE0ELNS_15FloatRoundStyleE2EfEENS1_15EpilogueDefaultEEEEEvvEEEEvNT_6ParamsE,"a",@progbits
	.sectionflags	@""
	.align	4
.nv.constant0._ZN7cutlass13device_kernelINS_4gemm6kernel13GemmUniversalIN4cute5tupleIJiiiiEEENS1_10collective13CollectiveMmaINS1_34MainloopSm90TmaGmmaWarpSpecializedILi6ENS5_IJNS4_1CILi1EEESB_SB_EEENS1_35KernelTmaWarpSpecializedCooperativeEEENS5_IJNSA_ILi256EEENSA_ILi128EEENSA_ILi64EEEEEEfNS5_IJlSB_lEEEfSJ_NS4_8TiledMMAINS4_8MMA_AtomIJNS4_4SM904GMMA30MMA_64x128x8_F32TF32TF32_SS_TNILNSN_7ScaleInE1ELSP_1EEEEEENS4_6LayoutINS5_IJNSA_ILi2EEESB_SB_EEENS5_IJSB_NSA_ILi0EEESV_EEEEENS5_IJNS4_10UnderscoreESY_SY_EEEEENS4_13SM90_TMA_LOADENS4_14ComposedLayoutINS4_7SwizzleILi3ELi4ELi3EEENS4_18smem_ptr_flag_bitsILi32EEENSS_INS5_IJNSA_ILi8EEENSA_ILi32EEEEEENS5_IJS18_SB_EEEEEEEvNS4_8identityES11_S1C_vS1D_EENS_8epilogue10collective6detail29Sm90TmaWarpSpecializedAdapterINS1G_15DefaultEpilogueIfSJ_SJ_NS1F_6thread17LinearCombinationIfLi1EffLNS1K_9ScaleType4KindE0ELNS_15FloatRoundStyleE2EfEENS1_15EpilogueDefaultEEEEEvvEEEEvNT_6ParamsE:
	.zero		1664


//--------------------- SYMBOLS --------------------------

	.type		.nv.reservedSmem.offset0,@object
	.size		.nv.reservedSmem.offset0,0x4
	.type		__assertfail,@function
